//
// Generated by NVIDIA NVVM Compiler
//
// Compiler Build ID: CL-36424714
// Cuda compilation tools, release 13.0, V13.0.88
// Based on NVVM 20.0.0
//

.version 9.0
.target sm_100
.address_size 64

	// .globl	_Z21inverse_matrix_kernelPfS_i

.visible .entry _Z21inverse_matrix_kernelPfS_i(
	.param .u64 .ptr .align 1 _Z21inverse_matrix_kernelPfS_i_param_0,
	.param .u64 .ptr .align 1 _Z21inverse_matrix_kernelPfS_i_param_1,
	.param .u32 _Z21inverse_matrix_kernelPfS_i_param_2
)
{
	.reg .pred 	%p<19>;
	.reg .b32 	%r<62>;
	.reg .b32 	%f<183>;
	.reg .b64 	%rd<83>;

	ld.param.u64 	%rd10, [_Z21inverse_matrix_kernelPfS_i_param_0];
	ld.param.u64 	%rd11, [_Z21inverse_matrix_kernelPfS_i_param_1];
	ld.param.u32 	%r26, [_Z21inverse_matrix_kernelPfS_i_param_2];
	cvta.to.global.u64 	%rd1, %rd11;
	cvta.to.global.u64 	%rd2, %rd10;
	mov.u32 	%r1, %tid.x;
	setp.ge.s32 	%p1, %r1, %r26;
	@%p1 bra 	$L__BB0_27;
	mul.lo.s32 	%r28, %r26, %r1;
	add.s32 	%r2, %r26, -1;
	and.b32  	%r3, %r26, 7;
	add.s32 	%r4, %r3, -1;
	and.b32  	%r5, %r26, 3;
	and.b32  	%r6, %r26, -8;
	and.b32  	%r7, %r26, 1;
	neg.s32 	%r8, %r6;
	cvt.u64.u32 	%rd3, %r28;
	mov.b32 	%r53, 0;
$L__BB0_2:
	mul.lo.s32 	%r10, %r53, %r26;
	add.s32 	%r29, %r10, %r53;
	mul.wide.s32 	%rd12, %r29, 4;
	add.s64 	%rd13, %rd2, %rd12;
	ld.global.f32 	%f1, [%rd13];
	setp.ne.s32 	%p2, %r1, %r53;
	@%p2 bra 	$L__BB0_14;
	setp.lt.u32 	%p3, %r2, 7;
	mov.b32 	%r56, 0;
	@%p3 bra 	$L__BB0_6;
	shl.b64 	%rd14, %rd3, 2;
	add.s64 	%rd15, %rd14, 16;
	add.s64 	%rd82, %rd1, %rd15;
	add.s64 	%rd81, %rd2, %rd15;
	mov.u32 	%r54, %r8;
$L__BB0_5:
	.pragma "nounroll";
	ld.global.f32 	%f3, [%rd81+-16];
	div.rn.f32 	%f4, %f3, %f1;
	st.global.f32 	[%rd81+-16], %f4;
	ld.global.f32 	%f5, [%rd82+-16];
	div.rn.f32 	%f6, %f5, %f1;
	st.global.f32 	[%rd82+-16], %f6;
	ld.global.f32 	%f7, [%rd81+-12];
	div.rn.f32 	%f8, %f7, %f1;
	st.global.f32 	[%rd81+-12], %f8;
	ld.global.f32 	%f9, [%rd82+-12];
	div.rn.f32 	%f10, %f9, %f1;
	st.global.f32 	[%rd82+-12], %f10;
	ld.global.f32 	%f11, [%rd81+-8];
	div.rn.f32 	%f12, %f11, %f1;
	st.global.f32 	[%rd81+-8], %f12;
	ld.global.f32 	%f13, [%rd82+-8];
	div.rn.f32 	%f14, %f13, %f1;
	st.global.f32 	[%rd82+-8], %f14;
	ld.global.f32 	%f15, [%rd81+-4];
	div.rn.f32 	%f16, %f15, %f1;
	st.global.f32 	[%rd81+-4], %f16;
	ld.global.f32 	%f17, [%rd82+-4];
	div.rn.f32 	%f18, %f17, %f1;
	st.global.f32 	[%rd82+-4], %f18;
	ld.global.f32 	%f19, [%rd81];
	div.rn.f32 	%f20, %f19, %f1;
	st.global.f32 	[%rd81], %f20;
	ld.global.f32 	%f21, [%rd82];
	div.rn.f32 	%f22, %f21, %f1;
	st.global.f32 	[%rd82], %f22;
	ld.global.f32 	%f23, [%rd81+4];
	div.rn.f32 	%f24, %f23, %f1;
	st.global.f32 	[%rd81+4], %f24;
	ld.global.f32 	%f25, [%rd82+4];
	div.rn.f32 	%f26, %f25, %f1;
	st.global.f32 	[%rd82+4], %f26;
	ld.global.f32 	%f27, [%rd81+8];
	div.rn.f32 	%f28, %f27, %f1;
	st.global.f32 	[%rd81+8], %f28;
	ld.global.f32 	%f29, [%rd82+8];
	div.rn.f32 	%f30, %f29, %f1;
	st.global.f32 	[%rd82+8], %f30;
	ld.global.f32 	%f31, [%rd81+12];
	div.rn.f32 	%f32, %f31, %f1;
	st.global.f32 	[%rd81+12], %f32;
	ld.global.f32 	%f33, [%rd82+12];
	div.rn.f32 	%f34, %f33, %f1;
	st.global.f32 	[%rd82+12], %f34;
	add.s32 	%r54, %r54, 8;
	add.s64 	%rd82, %rd82, 32;
	add.s64 	%rd81, %rd81, 32;
	setp.ne.s32 	%p4, %r54, 0;
	mov.u32 	%r56, %r6;
	@%p4 bra 	$L__BB0_5;
$L__BB0_6:
	setp.eq.s32 	%p5, %r3, 0;
	@%p5 bra 	$L__BB0_14;
	setp.lt.u32 	%p6, %r4, 3;
	@%p6 bra 	$L__BB0_9;
	cvt.u32.u64 	%r31, %rd3;
	add.s32 	%r32, %r56, %r31;
	mul.wide.u32 	%rd16, %r32, 4;
	add.s64 	%rd17, %rd2, %rd16;
	ld.global.f32 	%f35, [%rd17];
	div.rn.f32 	%f36, %f35, %f1;
	st.global.f32 	[%rd17], %f36;
	add.s64 	%rd18, %rd1, %rd16;
	ld.global.f32 	%f37, [%rd18];
	div.rn.f32 	%f38, %f37, %f1;
	st.global.f32 	[%rd18], %f38;
	cvt.u64.u32 	%rd19, %r56;
	add.s64 	%rd20, %rd19, %rd3;
	shl.b64 	%rd21, %rd20, 2;
	add.s64 	%rd22, %rd2, %rd21;
	ld.global.f32 	%f39, [%rd22+4];
	div.rn.f32 	%f40, %f39, %f1;
	st.global.f32 	[%rd22+4], %f40;
	add.s64 	%rd23, %rd1, %rd21;
	ld.global.f32 	%f41, [%rd23+4];
	div.rn.f32 	%f42, %f41, %f1;
	st.global.f32 	[%rd23+4], %f42;
	ld.global.f32 	%f43, [%rd22+8];
	div.rn.f32 	%f44, %f43, %f1;
	st.global.f32 	[%rd22+8], %f44;
	ld.global.f32 	%f45, [%rd23+8];
	div.rn.f32 	%f46, %f45, %f1;
	st.global.f32 	[%rd23+8], %f46;
	ld.global.f32 	%f47, [%rd22+12];
	div.rn.f32 	%f48, %f47, %f1;
	st.global.f32 	[%rd22+12], %f48;
	ld.global.f32 	%f49, [%rd23+12];
	div.rn.f32 	%f50, %f49, %f1;
	st.global.f32 	[%rd23+12], %f50;
	add.s32 	%r56, %r56, 4;
$L__BB0_9:
	setp.eq.s32 	%p7, %r5, 0;
	@%p7 bra 	$L__BB0_14;
	setp.eq.s32 	%p8, %r5, 1;
	@%p8 bra 	$L__BB0_12;
	cvt.u32.u64 	%r33, %rd3;
	add.s32 	%r34, %r56, %r33;
	mul.wide.u32 	%rd24, %r34, 4;
	add.s64 	%rd25, %rd2, %rd24;
	ld.global.f32 	%f51, [%rd25];
	div.rn.f32 	%f52, %f51, %f1;
	st.global.f32 	[%rd25], %f52;
	add.s64 	%rd26, %rd1, %rd24;
	ld.global.f32 	%f53, [%rd26];
	div.rn.f32 	%f54, %f53, %f1;
	st.global.f32 	[%rd26], %f54;
	cvt.u64.u32 	%rd27, %r56;
	add.s64 	%rd28, %rd27, %rd3;
	shl.b64 	%rd29, %rd28, 2;
	add.s64 	%rd30, %rd2, %rd29;
	ld.global.f32 	%f55, [%rd30+4];
	div.rn.f32 	%f56, %f55, %f1;
	st.global.f32 	[%rd30+4], %f56;
	add.s64 	%rd31, %rd1, %rd29;
	ld.global.f32 	%f57, [%rd31+4];
	div.rn.f32 	%f58, %f57, %f1;
	st.global.f32 	[%rd31+4], %f58;
	add.s32 	%r56, %r56, 2;
$L__BB0_12:
	setp.eq.s32 	%p9, %r7, 0;
	@%p9 bra 	$L__BB0_14;
	cvt.u32.u64 	%r35, %rd3;
	add.s32 	%r36, %r56, %r35;
	mul.wide.u32 	%rd32, %r36, 4;
	add.s64 	%rd33, %rd2, %rd32;
	ld.global.f32 	%f59, [%rd33];
	div.rn.f32 	%f60, %f59, %f1;
	st.global.f32 	[%rd33], %f60;
	add.s64 	%rd34, %rd1, %rd32;
	ld.global.f32 	%f61, [%rd34];
	div.rn.f32 	%f62, %f61, %f1;
	st.global.f32 	[%rd34], %f62;
$L__BB0_14:
	setp.eq.s32 	%p10, %r1, %r53;
	bar.sync 	0;
	@%p10 bra 	$L__BB0_26;
	cvt.u32.u64 	%r38, %rd3;
	setp.lt.u32 	%p11, %r2, 7;
	add.s32 	%r39, %r53, %r38;
	mul.wide.s32 	%rd35, %r39, 4;
	add.s64 	%rd36, %rd2, %rd35;
	ld.global.f32 	%f2, [%rd36];
	mov.b32 	%r60, 0;
	@%p11 bra 	$L__BB0_18;
	mov.b32 	%r58, 0;
$L__BB0_17:
	.pragma "nounroll";
	add.s32 	%r42, %r58, %r10;
	mul.wide.u32 	%rd37, %r42, 4;
	add.s64 	%rd38, %rd2, %rd37;
	ld.global.f32 	%f63, [%rd38];
	mul.f32 	%f64, %f2, %f63;
	add.s32 	%r43, %r58, %r38;
	mul.wide.u32 	%rd39, %r43, 4;
	add.s64 	%rd40, %rd2, %rd39;
	ld.global.f32 	%f65, [%rd40];
	sub.f32 	%f66, %f65, %f64;
	st.global.f32 	[%rd40], %f66;
	add.s64 	%rd41, %rd1, %rd37;
	ld.global.f32 	%f67, [%rd41];
	mul.f32 	%f68, %f2, %f67;
	add.s64 	%rd42, %rd1, %rd39;
	ld.global.f32 	%f69, [%rd42];
	sub.f32 	%f70, %f69, %f68;
	st.global.f32 	[%rd42], %f70;
	ld.global.f32 	%f71, [%rd38+4];
	mul.f32 	%f72, %f2, %f71;
	ld.global.f32 	%f73, [%rd40+4];
	sub.f32 	%f74, %f73, %f72;
	st.global.f32 	[%rd40+4], %f74;
	ld.global.f32 	%f75, [%rd41+4];
	mul.f32 	%f76, %f2, %f75;
	ld.global.f32 	%f77, [%rd42+4];
	sub.f32 	%f78, %f77, %f76;
	st.global.f32 	[%rd42+4], %f78;
	ld.global.f32 	%f79, [%rd38+8];
	mul.f32 	%f80, %f2, %f79;
	ld.global.f32 	%f81, [%rd40+8];
	sub.f32 	%f82, %f81, %f80;
	st.global.f32 	[%rd40+8], %f82;
	ld.global.f32 	%f83, [%rd41+8];
	mul.f32 	%f84, %f2, %f83;
	ld.global.f32 	%f85, [%rd42+8];
	sub.f32 	%f86, %f85, %f84;
	st.global.f32 	[%rd42+8], %f86;
	ld.global.f32 	%f87, [%rd38+12];
	mul.f32 	%f88, %f2, %f87;
	ld.global.f32 	%f89, [%rd40+12];
	sub.f32 	%f90, %f89, %f88;
	st.global.f32 	[%rd40+12], %f90;
	ld.global.f32 	%f91, [%rd41+12];
	mul.f32 	%f92, %f2, %f91;
	ld.global.f32 	%f93, [%rd42+12];
	sub.f32 	%f94, %f93, %f92;
	st.global.f32 	[%rd42+12], %f94;
	ld.global.f32 	%f95, [%rd38+16];
	mul.f32 	%f96, %f2, %f95;
	ld.global.f32 	%f97, [%rd40+16];
	sub.f32 	%f98, %f97, %f96;
	st.global.f32 	[%rd40+16], %f98;
	ld.global.f32 	%f99, [%rd41+16];
	mul.f32 	%f100, %f2, %f99;
	ld.global.f32 	%f101, [%rd42+16];
	sub.f32 	%f102, %f101, %f100;
	st.global.f32 	[%rd42+16], %f102;
	ld.global.f32 	%f103, [%rd38+20];
	mul.f32 	%f104, %f2, %f103;
	ld.global.f32 	%f105, [%rd40+20];
	sub.f32 	%f106, %f105, %f104;
	st.global.f32 	[%rd40+20], %f106;
	ld.global.f32 	%f107, [%rd41+20];
	mul.f32 	%f108, %f2, %f107;
	ld.global.f32 	%f109, [%rd42+20];
	sub.f32 	%f110, %f109, %f108;
	st.global.f32 	[%rd42+20], %f110;
	ld.global.f32 	%f111, [%rd38+24];
	mul.f32 	%f112, %f2, %f111;
	ld.global.f32 	%f113, [%rd40+24];
	sub.f32 	%f114, %f113, %f112;
	st.global.f32 	[%rd40+24], %f114;
	ld.global.f32 	%f115, [%rd41+24];
	mul.f32 	%f116, %f2, %f115;
	ld.global.f32 	%f117, [%rd42+24];
	sub.f32 	%f118, %f117, %f116;
	st.global.f32 	[%rd42+24], %f118;
	ld.global.f32 	%f119, [%rd38+28];
	mul.f32 	%f120, %f2, %f119;
	ld.global.f32 	%f121, [%rd40+28];
	sub.f32 	%f122, %f121, %f120;
	st.global.f32 	[%rd40+28], %f122;
	ld.global.f32 	%f123, [%rd41+28];
	mul.f32 	%f124, %f2, %f123;
	ld.global.f32 	%f125, [%rd42+28];
	sub.f32 	%f126, %f125, %f124;
	st.global.f32 	[%rd42+28], %f126;
	add.s32 	%r58, %r58, 8;
	setp.ne.s32 	%p12, %r58, %r6;
	mov.u32 	%r60, %r6;
	@%p12 bra 	$L__BB0_17;
$L__BB0_18:
	setp.eq.s32 	%p13, %r3, 0;
	@%p13 bra 	$L__BB0_26;
	setp.lt.u32 	%p14, %r4, 3;
	@%p14 bra 	$L__BB0_21;
	add.s32 	%r45, %r60, %r10;
	mul.wide.u32 	%rd43, %r45, 4;
	add.s64 	%rd44, %rd2, %rd43;
	ld.global.f32 	%f127, [%rd44];
	mul.f32 	%f128, %f2, %f127;
	add.s32 	%r46, %r60, %r38;
	mul.wide.u32 	%rd45, %r46, 4;
	add.s64 	%rd46, %rd2, %rd45;
	ld.global.f32 	%f129, [%rd46];
	sub.f32 	%f130, %f129, %f128;
	st.global.f32 	[%rd46], %f130;
	add.s64 	%rd47, %rd1, %rd43;
	ld.global.f32 	%f131, [%rd47];
	mul.f32 	%f132, %f2, %f131;
	add.s64 	%rd48, %rd1, %rd45;
	ld.global.f32 	%f133, [%rd48];
	sub.f32 	%f134, %f133, %f132;
	st.global.f32 	[%rd48], %f134;
	cvt.u64.u32 	%rd49, %r10;
	cvt.u64.u32 	%rd50, %r60;
	add.s64 	%rd51, %rd50, %rd49;
	shl.b64 	%rd52, %rd51, 2;
	add.s64 	%rd53, %rd2, %rd52;
	ld.global.f32 	%f135, [%rd53+4];
	mul.f32 	%f136, %f2, %f135;
	add.s64 	%rd54, %rd50, %rd3;
	shl.b64 	%rd55, %rd54, 2;
	add.s64 	%rd56, %rd2, %rd55;
	ld.global.f32 	%f137, [%rd56+4];
	sub.f32 	%f138, %f137, %f136;
	st.global.f32 	[%rd56+4], %f138;
	add.s64 	%rd57, %rd1, %rd52;
	ld.global.f32 	%f139, [%rd57+4];
	mul.f32 	%f140, %f2, %f139;
	add.s64 	%rd58, %rd1, %rd55;
	ld.global.f32 	%f141, [%rd58+4];
	sub.f32 	%f142, %f141, %f140;
	st.global.f32 	[%rd58+4], %f142;
	ld.global.f32 	%f143, [%rd53+8];
	mul.f32 	%f144, %f2, %f143;
	ld.global.f32 	%f145, [%rd56+8];
	sub.f32 	%f146, %f145, %f144;
	st.global.f32 	[%rd56+8], %f146;
	ld.global.f32 	%f147, [%rd57+8];
	mul.f32 	%f148, %f2, %f147;
	ld.global.f32 	%f149, [%rd58+8];
	sub.f32 	%f150, %f149, %f148;
	st.global.f32 	[%rd58+8], %f150;
	ld.global.f32 	%f151, [%rd53+12];
	mul.f32 	%f152, %f2, %f151;
	ld.global.f32 	%f153, [%rd56+12];
	sub.f32 	%f154, %f153, %f152;
	st.global.f32 	[%rd56+12], %f154;
	ld.global.f32 	%f155, [%rd57+12];
	mul.f32 	%f156, %f2, %f155;
	ld.global.f32 	%f157, [%rd58+12];
	sub.f32 	%f158, %f157, %f156;
	st.global.f32 	[%rd58+12], %f158;
	add.s32 	%r60, %r60, 4;
$L__BB0_21:
	setp.eq.s32 	%p15, %r5, 0;
	@%p15 bra 	$L__BB0_26;
	setp.eq.s32 	%p16, %r5, 1;
	@%p16 bra 	$L__BB0_24;
	add.s32 	%r48, %r60, %r10;
	mul.wide.u32 	%rd59, %r48, 4;
	add.s64 	%rd60, %rd2, %rd59;
	ld.global.f32 	%f159, [%rd60];
	mul.f32 	%f160, %f2, %f159;
	add.s32 	%r49, %r60, %r38;
	mul.wide.u32 	%rd61, %r49, 4;
	add.s64 	%rd62, %rd2, %rd61;
	ld.global.f32 	%f161, [%rd62];
	sub.f32 	%f162, %f161, %f160;
	st.global.f32 	[%rd62], %f162;
	add.s64 	%rd63, %rd1, %rd59;
	ld.global.f32 	%f163, [%rd63];
	mul.f32 	%f164, %f2, %f163;
	add.s64 	%rd64, %rd1, %rd61;
	ld.global.f32 	%f165, [%rd64];
	sub.f32 	%f166, %f165, %f164;
	st.global.f32 	[%rd64], %f166;
	cvt.u64.u32 	%rd65, %r10;
	cvt.u64.u32 	%rd66, %r60;
	add.s64 	%rd67, %rd66, %rd65;
	shl.b64 	%rd68, %rd67, 2;
	add.s64 	%rd69, %rd2, %rd68;
	ld.global.f32 	%f167, [%rd69+4];
	mul.f32 	%f168, %f2, %f167;
	add.s64 	%rd70, %rd66, %rd3;
	shl.b64 	%rd71, %rd70, 2;
	add.s64 	%rd72, %rd2, %rd71;
	ld.global.f32 	%f169, [%rd72+4];
	sub.f32 	%f170, %f169, %f168;
	st.global.f32 	[%rd72+4], %f170;
	add.s64 	%rd73, %rd1, %rd68;
	ld.global.f32 	%f171, [%rd73+4];
	mul.f32 	%f172, %f2, %f171;
	add.s64 	%rd74, %rd1, %rd71;
	ld.global.f32 	%f173, [%rd74+4];
	sub.f32 	%f174, %f173, %f172;
	st.global.f32 	[%rd74+4], %f174;
	add.s32 	%r60, %r60, 2;
$L__BB0_24:
	setp.eq.s32 	%p17, %r7, 0;
	@%p17 bra 	$L__BB0_26;
	add.s32 	%r51, %r60, %r10;
	mul.wide.u32 	%rd75, %r51, 4;
	add.s64 	%rd76, %rd2, %rd75;
	ld.global.f32 	%f175, [%rd76];
	mul.f32 	%f176, %f2, %f175;
	add.s32 	%r52, %r60, %r38;
	mul.wide.u32 	%rd77, %r52, 4;
	add.s64 	%rd78, %rd2, %rd77;
	ld.global.f32 	%f177, [%rd78];
	sub.f32 	%f178, %f177, %f176;
	st.global.f32 	[%rd78], %f178;
	add.s64 	%rd79, %rd1, %rd75;
	ld.global.f32 	%f179, [%rd79];
	mul.f32 	%f180, %f2, %f179;
	add.s64 	%rd80, %rd1, %rd77;
	ld.global.f32 	%f181, [%rd80];
	sub.f32 	%f182, %f181, %f180;
	st.global.f32 	[%rd80], %f182;
$L__BB0_26:
	bar.sync 	0;
	add.s32 	%r53, %r53, 1;
	setp.ne.s32 	%p18, %r53, %r26;
	@%p18 bra 	$L__BB0_2;
$L__BB0_27:
	ret;

}


// ===== COMPILED SASS (sm_100) =====

	.target	sm_100

	.elftype	@"ET_EXEC"


//--------------------- .note.nv.tkinfo           --------------------------
	.section	.note.nv.tkinfo,"",@"SHT_NOTE"
	.sectionflags	@"SHF_NOTE_NV_TKINFO"
	.tkinfo
        /*0018*/ 	.word	0x00000002
        /*0030*/ 	.string	""
        /*0030*/ 	.string	"ptxas"
        /*0030*/ 	.string	"Cuda compilation tools, release 13.0, V13.0.88"
        /*0030*/ 	.string	"Build cuda_13.0.r13.0/compiler.36424714_0"
        /*0030*/ 	.string	"-arch sm_100 -m 64 "



//--------------------- .note.nv.cuinfo           --------------------------
	.section	.note.nv.cuinfo,"",@"SHT_NOTE"
	.sectionflags	@"SHF_NOTE_NV_CUINFO"
        /*0018*/ 	.short	0x0002
        /*001a*/ 	.short	0x0064
        /*001c*/ 	.short	0x0082
	.zero		2


//--------------------- .nv.info                  --------------------------
	.section	.nv.info,"",@"SHT_CUDA_INFO"
	.align	4


	//----- nvinfo : EIATTR_REGCOUNT
	.align		4
        /*0000*/ 	.byte	0x04, 0x2f
        /*0002*/ 	.short	(.L_1 - .L_0)
	.align		4
.L_0:
        /*0004*/ 	.word	index@(_Z21inverse_matrix_kernelPfS_i)
        /*0008*/ 	.word	0x0000001c


	//----- nvinfo : EIATTR_FRAME_SIZE
	.align		4
.L_1:
        /*000c*/ 	.byte	0x04, 0x11
        /*000e*/ 	.short	(.L_3 - .L_2)
	.align		4
.L_2:
        /*0010*/ 	.word	index@($__internal_0_$__cuda_sm3x_div_rn_noftz_f32_slowpath)
        /*0014*/ 	.word	0x00000000


	//----- nvinfo : EIATTR_FRAME_SIZE
	.align		4
.L_3:
        /*0018*/ 	.byte	0x04, 0x11
        /*001a*/ 	.short	(.L_5 - .L_4)
	.align		4
.L_4:
        /*001c*/ 	.word	index@(_Z21inverse_matrix_kernelPfS_i)
        /*0020*/ 	.word	0x00000000


	//----- nvinfo : EIATTR_MIN_STACK_SIZE
	.align		4
.L_5:
        /*0024*/ 	.byte	0x04, 0x12
        /*0026*/ 	.short	(.L_7 - .L_6)
	.align		4
.L_6:
        /*0028*/ 	.word	index@(_Z21inverse_matrix_kernelPfS_i)
        /*002c*/ 	.word	0x00000000
.L_7:


//--------------------- .nv.compat                --------------------------
	.section	.nv.compat,"",@"SHT_CUDA_COMPAT_INFO"
	.align	4
        /*0000*/ 	.byte	0x02, 0x09, 0x00, 0x00, 0x02, 0x02, 0x01, 0x00, 0x02, 0x05, 0x05, 0x00, 0x03, 0x07, 0x01, 0x01
        /*0010*/ 	.byte	0x02, 0x03, 0x00, 0x00, 0x02, 0x06, 0x01, 0x00, 0x04, 0x0b, 0x08, 0x00, 0x01, 0x00, 0x00, 0x00
        /*0020*/ 	.byte	0x00, 0x00, 0x00, 0x00


//--------------------- .nv.info._Z21inverse_matrix_kernelPfS_i --------------------------
	.section	.nv.info._Z21inverse_matrix_kernelPfS_i,"",@"SHT_CUDA_INFO"
	.sectionflags	@""
	.align	4


	//----- nvinfo : EIATTR_CUDA_API_VERSION
	.align		4
        /*0000*/ 	.byte	0x04, 0x37
        /*0002*/ 	.short	(.L_9 - .L_8)
.L_8:
        /*0004*/ 	.word	0x00000082


	//----- nvinfo : EIATTR_KPARAM_INFO
	.align		4
.L_9:
        /*0008*/ 	.byte	0x04, 0x17
        /*000a*/ 	.short	(.L_11 - .L_10)
.L_10:
        /*000c*/ 	.word	0x00000000
        /*0010*/ 	.short	0x0002
        /*0012*/ 	.short	0x0010
        /*0014*/ 	.byte	0x00, 0xf0, 0x11, 0x00


	//----- nvinfo : EIATTR_KPARAM_INFO
	.align		4
.L_11:
        /*0018*/ 	.byte	0x04, 0x17
        /*001a*/ 	.short	(.L_13 - .L_12)
.L_12:
        /*001c*/ 	.word	0x00000000
        /*0020*/ 	.short	0x0001
        /*0022*/ 	.short	0x0008
        /*0024*/ 	.byte	0x00, 0xf5, 0x21, 0x00


	//----- nvinfo : EIATTR_KPARAM_INFO
	.align		4
.L_13:
        /*0028*/ 	.byte	0x04, 0x17
        /*002a*/ 	.short	(.L_15 - .L_14)
.L_14:
        /*002c*/ 	.word	0x00000000
        /*0030*/ 	.short	0x0000
        /*0032*/ 	.short	0x0000
        /*0034*/ 	.byte	0x00, 0xf5, 0x21, 0x00


	//----- nvinfo : EIATTR_SPARSE_MMA_MASK
	.align		4
.L_15:
        /*0038*/ 	.byte	0x03, 0x50
        /*003a*/ 	.short	0x0000


	//----- nvinfo : EIATTR_MAXREG_COUNT
	.align		4
        /*003c*/ 	.byte	0x03, 0x1b
        /*003e*/ 	.short	0x00ff


	//----- nvinfo : EIATTR_NUM_BARRIERS
	.align		4
        /*0040*/ 	.byte	0x02, 0x4c
        /*0042*/ 	.byte	0x01
	.zero		1


	//----- nvinfo : EIATTR_MERCURY_ISA_VERSION
	.align		4
        /*0044*/ 	.byte	0x03, 0x5f
        /*0046*/ 	.short	0x0101


	//----- nvinfo : EIATTR_VRC_CTA_INIT_COUNT
	.align		4
        /*0048*/ 	.byte	0x02, 0x4a
	.zero		1
	.zero		1


	//----- nvinfo : EIATTR_EXIT_INSTR_OFFSETS
	.align		4
        /*004c*/ 	.byte	0x04, 0x1c
        /*004e*/ 	.short	(.L_17 - .L_16)


	//   ....[0]....
.L_16:
        /*0050*/ 	.word	0x00000040


	//   ....[1]....
        /*0054*/ 	.word	0x00003100


	//----- nvinfo : EIATTR_CRS_STACK_SIZE
	.align		4
.L_17:
        /*0058*/ 	.byte	0x04, 0x1e
        /*005a*/ 	.short	(.L_19 - .L_18)
.L_18:
        /*005c*/ 	.word	0x00000000


	//----- nvinfo : EIATTR_CBANK_PARAM_SIZE
	.align		4
.L_19:
        /*0060*/ 	.byte	0x03, 0x19
        /*0062*/ 	.short	0x0014


	//----- nvinfo : EIATTR_PARAM_CBANK
	.align		4
        /*0064*/ 	.byte	0x04, 0x0a
        /*0066*/ 	.short	(.L_21 - .L_20)
	.align		4
.L_20:
        /*0068*/ 	.word	index@(.nv.constant0._Z21inverse_matrix_kernelPfS_i)
        /*006c*/ 	.short	0x0380
        /*006e*/ 	.short	0x0014


	//----- nvinfo : EIATTR_SW_WAR
	.align		4
.L_21:
        /*0070*/ 	.byte	0x04, 0x36
        /*0072*/ 	.short	(.L_23 - .L_22)
.L_22:
        /*0074*/ 	.word	0x00000008
.L_23:


//--------------------- .nv.callgraph             --------------------------
	.section	.nv.callgraph,"",@"SHT_CUDA_CALLGRAPH"
	.align	4
	.sectionentsize	8
	.align		4
        /*0000*/ 	.word	0x00000000
	.align		4
        /*0004*/ 	.word	0xffffffff
	.align		4
        /*0008*/ 	.word	0x00000000
	.align		4
        /*000c*/ 	.word	0xfffffffe
	.align		4
        /*0010*/ 	.word	0x00000000
	.align		4
        /*0014*/ 	.word	0xfffffffd
	.align		4
        /*0018*/ 	.word	0x00000000
	.align		4
        /*001c*/ 	.word	0xfffffffc


//--------------------- .text._Z21inverse_matrix_kernelPfS_i --------------------------
	.section	.text._Z21inverse_matrix_kernelPfS_i,"ax",@progbits
	.align	128
        .global         _Z21inverse_matrix_kernelPfS_i
        .type           _Z21inverse_matrix_kernelPfS_i,@function
        .size           _Z21inverse_matrix_kernelPfS_i,(.L_x_85 - _Z21inverse_matrix_kernelPfS_i)
        .other          _Z21inverse_matrix_kernelPfS_i,@"STO_CUDA_ENTRY STV_DEFAULT"
_Z21inverse_matrix_kernelPfS_i:
.text._Z21inverse_matrix_kernelPfS_i:
[----:B------:R-:W-:Y:S01]  /*0000*/  LDC R1, c[0x0][0x37c] ;  /* 0x0000df00ff017b82 */ /* 0x000fe20000000800 */
[----:B------:R-:W0:Y:S01]  /*0010*/  S2R R4, SR_TID.X ;  /* 0x0000000000047919 */ /* 0x000e220000002100 */
[----:B------:R-:W0:Y:S02]  /*0020*/  LDCU UR4, c[0x0][0x390] ;  /* 0x00007200ff0477ac */ /* 0x000e240008000800 */
[----:B0-----:R-:W-:-:S13]  /*0030*/  ISETP.GE.AND P0, PT, R4, UR4, PT ;  /* 0x0000000404007c0c */ /* 0x001fda000bf06270 */
[----:B------:R-:W-:Y:S05]  /*0040*/  @P0 EXIT ;  /* 0x000000000000094d */ /* 0x000fea0003800000 */
[----:B------:R-:W-:Y:S02]  /*0050*/  ULOP3.LUT UR6, UR4, 0x7, URZ, 0xc0, !UPT ;  /* 0x0000000704067892 */ /* 0x000fe4000f8ec0ff */
[----:B------:R-:W-:Y:S01]  /*0060*/  IMAD R5, R4, UR4, RZ ;  /* 0x0000000404057c24 */ /* 0x000fe2000f8e02ff */
[----:B------:R-:W-:Y:S02]  /*0070*/  ULOP3.LUT UR9, UR4, 0xfffffff8, URZ, 0xc0, !UPT ;  /* 0xfffffff804097892 */ /* 0x000fe4000f8ec0ff */
[----:B------:R-:W-:Y:S02]  /*0080*/  UIADD3 UR5, UPT, UPT, UR4, -0x1, URZ ;  /* 0xffffffff04057890 */ /* 0x000fe4000fffe0ff */
[----:B------:R-:W-:Y:S02]  /*0090*/  ULOP3.LUT UR8, UR4, 0x3, URZ, 0xc0, !UPT ;  /* 0x0000000304087892 */ /* 0x000fe4000f8ec0ff */
[----:B------:R-:W-:Y:S01]  /*00a0*/  ULOP3.LUT UR10, UR4, 0x1, URZ, 0xc0, !UPT ;  /* 0x00000001040a7892 */ /* 0x000fe2000f8ec0ff */
[----:B------:R-:W0:Y:S01]  /*00b0*/  LDCU.64 UR12, c[0x0][0x358] ;  /* 0x00006b00ff0c77ac */ /* 0x000e220008000a00 */
[----:B------:R-:W-:-:S02]  /*00c0*/  UIADD3 UR7, UPT, UPT, UR6, -0x1, URZ ;  /* 0xffffffff06077890 */ /* 0x000fc4000fffe0ff */
[----:B------:R-:W-:Y:S01]  /*00d0*/  UIADD3 UR11, UPT, UPT, -UR9, URZ, URZ ;  /* 0x000000ff090b7290 */ /* 0x000fe2000fffe1ff */
[----:B------:R-:W-:-:S11]  /*00e0*/  UMOV UR4, URZ ;  /* 0x000000ff00047c82 */ /* 0x000fd60008000000 */
.L_x_72:
[----:B-1----:R-:W1:Y:S01]  /*00f0*/  LDC R6, c[0x0][0x390] ;  /* 0x0000e400ff067b82 */ /* 0x002e620000000800 */
[----:B------:R-:W-:Y:S01]  /*0100*/  ISETP.NE.AND P0, PT, R4, UR4, PT ;  /* 0x0000000404007c0c */ /* 0x000fe2000bf05270 */
[----:B------:R-:W-:Y:S06]  /*0110*/  BSSY.RECONVERGENT B0, `(.L_x_0) ;  /* 0x0000226000007945 */ /* 0x000fec0003800200 */
[----:B--2-45:R-:W2:Y:S01]  /*0120*/  LDC.64 R2, c[0x0][0x380] ;  /* 0x0000e000ff027b82 */ /* 0x034ea20000000a00 */
[----:B-1----:R-:W-:-:S05]  /*0130*/  IMAD R6, R6, UR4, RZ ;  /* 0x0000000406067c24 */ /* 0x002fca000f8e02ff */
[----:B------:R-:W-:-:S05]  /*0140*/  IADD3 R7, PT, PT, R6, UR4, RZ ;  /* 0x0000000406077c10 */ /* 0x000fca000fffe0ff */
[----:B--2---:R-:W-:Y:S01]  /*0150*/  IMAD.WIDE R2, R7, 0x4, R2 ;  /* 0x0000000407027825 */ /* 0x004fe200078e0202 */
[----:B---3--:R-:W-:Y:S06]  /*0160*/  @P0 BRA `(.L_x_1) ;  /* 0x0000002000800947 */ /* 0x008fec0003800000 */
[----:B0-----:R0:W5:Y:S01]  /*0170*/  LDG.E R3, desc[UR12][R2.64] ;  /* 0x0000000c02037981 */ /* 0x001162000c1e1900 */
[----:B------:R-:W-:Y:S01]  /*0180*/  UISETP.GE.U32.AND UP0, UPT, UR5, 0x7, UPT ;  /* 0x000000070500788c */ /* 0x000fe2000bf06070 */
[----:B------:R-:W-:-:S08]  /*0190*/  HFMA2 R8, -RZ, RZ, 0, 0 ;  /* 0x00000000ff087431 */ /* 0x000fd000000001ff */
[----:B0-----:R-:W-:Y:S05]  /*01a0*/  BRA.U !UP0, `(.L_x_2) ;  /* 0x0000001108407547 */ /* 0x001fea000b800000 */
[----:B------:R-:W0:Y:S01]  /*01b0*/  LDCU.128 UR16, c[0x0][0x380] ;  /* 0x00007000ff1077ac */ /* 0x000e220008000c00 */
[C---:B------:R-:W-:Y:S02]  /*01c0*/  LEA R10, P0, R5.reuse, 0x10, 0x2 ;  /* 0x00000010050a7811 */ /* 0x040fe400078010ff */
[----:B------:R-:W-:Y:S02]  /*01d0*/  MOV R8, UR11 ;  /* 0x0000000b00087c02 */ /* 0x000fe40008000f00 */
[----:B------:R-:W-:Y:S02]  /*01e0*/  LEA.HI.X R11, R5, RZ, RZ, 0x2, P0 ;  /* 0x000000ff050b7211 */ /* 0x000fe400000f14ff */
[C---:B0-----:R-:W-:Y:S02]  /*01f0*/  IADD3 R12, P1, PT, R10.reuse, UR18, RZ ;  /* 0x000000120a0c7c10 */ /* 0x041fe4000ff3e0ff */
[----:B------:R-:W-:Y:S02]  /*0200*/  IADD3 R10, P2, PT, R10, UR16, RZ ;  /* 0x000000100a0a7c10 */ /* 0x000fe4000ff5e0ff */
[----:B------:R-:W-:-:S02]  /*0210*/  IADD3.X R13, PT, PT, R11, UR19, RZ, P1, !PT ;  /* 0x000000130b0d7c10 */ /* 0x000fc40008ffe4ff */
[----:B------:R-:W-:-:S09]  /*0220*/  IADD3.X R11, PT, PT, R11, UR17, RZ, P2, !PT ;  /* 0x000000110b0b7c10 */ /* 0x000fd200097fe4ff */
.L_x_35:
[----:B------:R-:W2:Y:S01]  /*0230*/  LDG.E R0, desc[UR12][R10.64+-0x10] ;  /* 0xfffff00c0a007981 */ /* 0x000ea2000c1e1900 */
[----:B-----5:R-:W0:Y:S01]  /*0240*/  MUFU.RCP R2, R3 ;  /* 0x0000000300027308 */ /* 0x020e220000001000 */
[----:B------:R-:W-:Y:S01]  /*0250*/  BSSY.RECONVERGENT B3, `(.L_x_3) ;  /* 0x000000d000037945 */ /* 0x000fe20003800200 */
[----:B------:R-:W-:Y:S02]  /*0260*/  MOV R14, R12 ;  /* 0x0000000c000e7202 */ /* 0x000fe40000000f00 */
[----:B------:R-:W-:Y:S01]  /*0270*/  MOV R15, R13 ;  /* 0x0000000d000f7202 */ /* 0x000fe20000000f00 */
[----:B0-----:R-:W-:-:S04]  /*0280*/  FFMA R7, -R3, R2, 1 ;  /* 0x3f80000003077423 */ /* 0x001fc80000000102 */
[----:B------:R-:W-:Y:S01]  /*0290*/  FFMA R7, R2, R7, R2 ;  /* 0x0000000702077223 */ /* 0x000fe20000000002 */
[----:B--2---:R-:W0:Y:S03]  /*02a0*/  FCHK P0, R0, R3 ;  /* 0x0000000300007302 */ /* 0x004e260000000000 */
[----:B------:R-:W-:-:S04]  /*02b0*/  FFMA R2, R0, R7, RZ ;  /* 0x0000000700027223 */ /* 0x000fc800000000ff */
[----:B------:R-:W-:-:S04]  /*02c0*/  FFMA R9, -R3, R2, R0 ;  /* 0x0000000203097223 */ /* 0x000fc80000000100 */
[----:B------:R-:W-:Y:S01]  /*02d0*/  FFMA R7, R7, R9, R2 ;  /* 0x0000000907077223 */ /* 0x000fe20000000002 */
[----:B0-----:R-:W-:Y:S06]  /*02e0*/  @!P0 BRA `(.L_x_4) ;  /* 0x00000000000c8947 */ /* 0x001fec0003800000 */
[----:B------:R-:W-:-:S07]  /*02f0*/  MOV R2, 0x310 ;  /* 0x0000031000027802 */ /* 0x000fce0000000f00 */
[----:B------:R-:W-:Y:S05]  /*0300*/  CALL.REL.NOINC `($__internal_0_$__cuda_sm3x_div_rn_noftz_f32_slowpath) ;  /* 0x0000002c00807944 */ /* 0x000fea0003c00000 */
[----:B------:R-:W-:-:S07]  /*0310*/  MOV R7, R0 ;  /* 0x0000000000077202 */ /* 0x000fce0000000f00 */
.L_x_4:
[----:B------:R-:W-:Y:S05]  /*0320*/  BSYNC.RECONVERGENT B3 ;  /* 0x0000000000037941 */ /* 0x000fea0003800200 */
.L_x_3:
[----:B------:R0:W-:Y:S04]  /*0330*/  STG.E desc[UR12][R10.64+-0x10], R7 ;  /* 0xfffff0070a007986 */ /* 0x0001e8000c10190c */
[----:B------:R-:W2:Y:S01]  /*0340*/  LDG.E R12, desc[UR12][R14.64+-0x10] ;  /* 0xfffff00c0e0c7981 */ /* 0x000ea2000c1e1900 */
[----:B------:R-:W1:Y:S01]  /*0350*/  MUFU.RCP R0, R3 ;  /* 0x0000000300007308 */ /* 0x000e620000001000 */
[----:B------:R-:W-:Y:S01]  /*0360*/  BSSY.RECONVERGENT B3, `(.L_x_5) ;  /* 0x000000c000037945 */ /* 0x000fe20003800200 */
[----:B-1----:R-:W-:-:S04]  /*0370*/  FFMA R9, -R3, R0, 1 ;  /* 0x3f80000003097423 */ /* 0x002fc80000000100 */
[----:B------:R-:W-:Y:S02]  /*0380*/  FFMA R0, R0, R9, R0 ;  /* 0x0000000900007223 */ /* 0x000fe40000000000 */
[----:B--2---:R-:W1:Y:S02]  /*0390*/  FCHK P0, R12, R3 ;  /* 0x000000030c007302 */ /* 0x004e640000000000 */
[----:B------:R-:W-:-:S04]  /*03a0*/  FFMA R2, R0, R12, RZ ;  /* 0x0000000c00027223 */ /* 0x000fc800000000ff */
[----:B------:R-:W-:-:S04]  /*03b0*/  FFMA R9, -R3, R2, R12 ;  /* 0x0000000203097223 */ /* 0x000fc8000000010c */
[----:B------:R-:W-:Y:S01]  /*03c0*/  FFMA R9, R0, R9, R2 ;  /* 0x0000000900097223 */ /* 0x000fe20000000002 */
[----:B01----:R-:W-:Y:S06]  /*03d0*/  @!P0 BRA `(.L_x_6) ;  /* 0x0000000000108947 */ /* 0x003fec0003800000 */
[----:B------:R-:W-:Y:S02]  /*03e0*/  MOV R0, R12 ;  /* 0x0000000c00007202 */ /* 0x000fe40000000f00 */
[----:B------:R-:W-:-:S07]  /*03f0*/  MOV R2, 0x410 ;  /* 0x0000041000027802 */ /* 0x000fce0000000f00 */
[----:B------:R-:W-:Y:S05]  /*0400*/  CALL.REL.NOINC `($__internal_0_$__cuda_sm3x_div_rn_noftz_f32_slowpath) ;  /* 0x0000002c00407944 */ /* 0x000fea0003c00000 */
[----:B------:R-:W-:-:S07]  /*0410*/  MOV R9, R0 ;  /* 0x0000000000097202 */ /* 0x000fce0000000f00 */
.L_x_6:
[----:B------:R-:W-:Y:S05]  /*0420*/  BSYNC.RECONVERGENT B3 ;  /* 0x0000000000037941 */ /* 0x000fea0003800200 */
.L_x_5:
        /* <DEDUP_REMOVED lines=15> */
.L_x_8:
[----:B------:R-:W-:Y:S05]  /*0520*/  BSYNC.RECONVERGENT B3 ;  /* 0x0000000000037941 */ /* 0x000fea0003800200 */
.L_x_7:
        /* <DEDUP_REMOVED lines=11> */
[----:B------:R-:W-:Y:S01]  /*05e0*/  IMAD.MOV.U32 R0, RZ, RZ, R12 ;  /* 0x000000ffff007224 */ /* 0x000fe200078e000c */
[----:B------:R-:W-:-:S07]  /*05f0*/  MOV R2, 0x610 ;  /* 0x0000061000027802 */ /* 0x000fce0000000f00 */
[----:B------:R-:W-:Y:S05]  /*0600*/  CALL.REL.NOINC `($__internal_0_$__cuda_sm3x_div_rn_noftz_f32_slowpath) ;  /* 0x0000002800c07944 */ /* 0x000fea0003c00000 */
[----:B------:R-:W-:-:S07]  /*0610*/  MOV R9, R0 ;  /* 0x0000000000097202 */ /* 0x000fce0000000f00 */
.L_x_10:
[----:B------:R-:W-:Y:S05]  /*0620*/  BSYNC.RECONVERGENT B3 ;  /* 0x0000000000037941 */ /* 0x000fea0003800200 */
.L_x_9:
        /* <DEDUP_REMOVED lines=15> */
.L_x_12:
[----:B------:R-:W-:Y:S05]  /*0720*/  BSYNC.RECONVERGENT B3 ;  /* 0x0000000000037941 */ /* 0x000fea0003800200 */
.L_x_11:
        /* <DEDUP_REMOVED lines=15> */
.L_x_14:
[----:B------:R-:W-:Y:S05]  /*0820*/  BSYNC.RECONVERGENT B3 ;  /* 0x0000000000037941 */ /* 0x000fea0003800200 */
.L_x_13:
        /* <DEDUP_REMOVED lines=15> */
.L_x_16:
[----:B------:R-:W-:Y:S05]  /*0920*/  BSYNC.RECONVERGENT B3 ;  /* 0x0000000000037941 */ /* 0x000fea0003800200 */
.L_x_15:
        /* <DEDUP_REMOVED lines=15> */
.L_x_18:
[----:B------:R-:W-:Y:S05]  /*0a20*/  BSYNC.RECONVERGENT B3 ;  /* 0x0000000000037941 */ /* 0x000fea0003800200 */
.L_x_17:
        /* <DEDUP_REMOVED lines=15> */
.L_x_20:
[----:B------:R-:W-:Y:S05]  /*0b20*/  BSYNC.RECONVERGENT B3 ;  /* 0x0000000000037941 */ /* 0x000fea0003800200 */
.L_x_19:
        /* <DEDUP_REMOVED lines=15> */
.L_x_22:
[----:B------:R-:W-:Y:S05]  /*0c20*/  BSYNC.RECONVERGENT B3 ;  /* 0x0000000000037941 */ /* 0x000fea0003800200 */
.L_x_21:
        /* <DEDUP_REMOVED lines=15> */
.L_x_24:
[----:B------:R-:W-:Y:S05]  /*0d20*/  BSYNC.RECONVERGENT B3 ;  /* 0x0000000000037941 */ /* 0x000fea0003800200 */
.L_x_23:
        /* <DEDUP_REMOVED lines=15> */
.L_x_26:
[----:B------:R-:W-:Y:S05]  /*0e20*/  BSYNC.RECONVERGENT B3 ;  /* 0x0000000000037941 */ /* 0x000fea0003800200 */
.L_x_25:
        /* <DEDUP_REMOVED lines=15> */
.L_x_28:
[----:B------:R-:W-:Y:S05]  /*0f20*/  BSYNC.RECONVERGENT B3 ;  /* 0x0000000000037941 */ /* 0x000fea0003800200 */
.L_x_27:
        /* <DEDUP_REMOVED lines=15> */
.L_x_30:
[----:B------:R-:W-:Y:S05]  /*1020*/  BSYNC.RECONVERGENT B3 ;  /* 0x0000000000037941 */ /* 0x000fea0003800200 */
.L_x_29:
        /* <DEDUP_REMOVED lines=15> */
.L_x_32:
[----:B------:R-:W-:Y:S05]  /*1120*/  BSYNC.RECONVERGENT B3 ;  /* 0x0000000000037941 */ /* 0x000fea0003800200 */
.L_x_31:
        /* <DEDUP_REMOVED lines=14> */
.L_x_34:
[----:B------:R-:W-:Y:S05]  /*1210*/  BSYNC.RECONVERGENT B3 ;  /* 0x0000000000037941 */ /* 0x000fea0003800200 */
.L_x_33:
[----:B------:R0:W-:Y:S01]  /*1220*/  STG.E desc[UR12][R14.64+0xc], R0 ;  /* 0x00000c000e007986 */ /* 0x0001e2000c10190c */
[----:B------:R-:W-:Y:S02]  /*1230*/  IADD3 R8, PT, PT, R8, 0x8, RZ ;  /* 0x0000000808087810 */ /* 0x000fe40007ffe0ff */
[----:B------:R-:W-:Y:S02]  /*1240*/  IADD3 R12, P1, PT, R14, 0x20, RZ ;  /* 0x000000200e0c7810 */ /* 0x000fe40007f3e0ff */
[----:B------:R-:W-:Y:S02]  /*1250*/  ISETP.NE.AND P0, PT, R8, RZ, PT ;  /* 0x000000ff0800720c */ /* 0x000fe40003f05270 */
[----:B------:R-:W-:Y:S02]  /*1260*/  IADD3 R10, P2, PT, R10, 0x20, RZ ;  /* 0x000000200a0a7810 */ /* 0x000fe40007f5e0ff */
[----:B------:R-:W-:Y:S02]  /*1270*/  IADD3.X R13, PT, PT, RZ, R15, RZ, P1, !PT ;  /* 0x0000000fff0d7210 */ /* 0x000fe40000ffe4ff */
[----:B------:R-:W-:-:S07]  /*1280*/  IADD3.X R11, PT, PT, RZ, R11, RZ, P2, !PT ;  /* 0x0000000bff0b7210 */ /* 0x000fce00017fe4ff */
[----:B0-----:R-:W-:Y:S05]  /*1290*/  @P0 BRA `(.L_x_35) ;  /* 0xffffffec00e40947 */ /* 0x001fea000383ffff */
[----:B------:R-:W-:-:S07]  /*12a0*/  MOV R8, UR9 ;  /* 0x0000000900087c02 */ /* 0x000fce0008000f00 */
.L_x_2:
[----:B------:R-:W-:-:S09]  /*12b0*/  UISETP.NE.AND UP0, UPT, UR6, URZ, UPT ;  /* 0x000000ff0600728c */ /* 0x000fd2000bf05270 */
[----:B------:R-:W-:Y:S05]  /*12c0*/  BRA.U !UP0, `(.L_x_1) ;  /* 0x0000001108287547 */ /* 0x000fea000b800000 */
[----:B------:R-:W-:-:S09]  /*12d0*/  UISETP.GE.U32.AND UP0, UPT, UR7, 0x3, UPT ;  /* 0x000000030700788c */ /* 0x000fd2000bf06070 */
[----:B------:R-:W-:Y:S05]  /*12e0*/  BRA.U !UP0, `(.L_x_36) ;  /* 0x00000009083c7547 */ /* 0x000fea000b800000 */
[----:B------:R-:W0:Y:S01]  /*12f0*/  LDC.64 R10, c[0x0][0x380] ;  /* 0x0000e000ff0a7b82 */ /* 0x000e220000000a00 */
[----:B------:R-:W-:-:S05]  /*1300*/  IADD3 R14, PT, PT, R5, R8, RZ ;  /* 0x00000008050e7210 */ /* 0x000fca0007ffe0ff */
[----:B0-----:R-:W-:-:S05]  /*1310*/  IMAD.WIDE.U32 R10, R14, 0x4, R10 ;  /* 0x000000040e0a7825 */ /* 0x001fca00078e000a */
[----:B------:R-:W2:Y:S01]  /*1320*/  LDG.E R12, desc[UR12][R10.64] ;  /* 0x0000000c0a0c7981 */ /* 0x000ea2000c1e1900 */
[----:B-----5:R-:W0:Y:S01]  /*1330*/  MUFU.RCP R0, R3 ;  /* 0x0000000300007308 */ /* 0x020e220000001000 */
[----:B------:R-:W-:Y:S01]  /*1340*/  BSSY.RECONVERGENT B3, `(.L_x_37) ;  /* 0x000000c000037945 */ /* 0x000fe20003800200 */
[----:B0-----:R-:W-:-:S04]  /*1350*/  FFMA R7, -R3, R0, 1 ;  /* 0x3f80000003077423 */ /* 0x001fc80000000100 */
[----:B------:R-:W-:Y:S02]  /*1360*/  FFMA R0, R0, R7, R0 ;  /* 0x0000000700007223 */ /* 0x000fe40000000000 */
[----:B--2---:R-:W0:Y:S02]  /*1370*/  FCHK P0, R12, R3 ;  /* 0x000000030c007302 */ /* 0x004e240000000000 */
[----:B------:R-:W-:-:S04]  /*1380*/  FFMA R2, R0, R12, RZ ;  /* 0x0000000c00027223 */ /* 0x000fc800000000ff */
[----:B------:R-:W-:-:S04]  /*1390*/  FFMA R7, -R3, R2, R12 ;  /* 0x0000000203077223 */ /* 0x000fc8000000010c */
[----:B------:R-:W-:Y:S01]  /*13a0*/  FFMA R7, R0, R7, R2 ;  /* 0x0000000700077223 */ /* 0x000fe20000000002 */
[----:B0-----:R-:W-:Y:S06]  /*13b0*/  @!P0 BRA `(.L_x_38) ;  /* 0x0000000000108947 */ /* 0x001fec0003800000 */
[----:B------:R-:W-:Y:S01]  /*13c0*/  IMAD.MOV.U32 R0, RZ, RZ, R12 ;  /* 0x000000ffff007224 */ /* 0x000fe200078e000c */
[----:B------:R-:W-:-:S07]  /*13d0*/  MOV R2, 0x13f0 ;  /* 0x000013f000027802 */ /* 0x000fce0000000f00 */
[----:B------:R-:W-:Y:S05]  /*13e0*/  CALL.REL.NOINC `($__internal_0_$__cuda_sm3x_div_rn_noftz_f32_slowpath) ;  /* 0x0000001c00487944 */ /* 0x000fea0003c00000 */
[----:B------:R-:W-:-:S07]  /*13f0*/  MOV R7, R0 ;  /* 0x0000000000077202 */ /* 0x000fce0000000f00 */
.L_x_38:
[----:B------:R-:W-:Y:S05]  /*1400*/  BSYNC.RECONVERGENT B3 ;  /* 0x0000000000037941 */ /* 0x000fea0003800200 */
.L_x_37:
[----:B------:R-:W0:Y:S01]  /*1410*/  LDC.64 R12, c[0x0][0x388] ;  /* 0x0000e200ff0c7b82 */ /* 0x000e220000000a00 */
[----:B------:R1:W-:Y:S01]  /*1420*/  STG.E desc[UR12][R10.64], R7 ;  /* 0x000000070a007986 */ /* 0x0003e2000c10190c */
[----:B0-----:R-:W-:-:S05]  /*1430*/  IMAD.WIDE.U32 R14, R14, 0x4, R12 ;  /* 0x000000040e0e7825 */ /* 0x001fca00078e000c */
[----:B------:R-:W2:Y:S01]  /*1440*/  LDG.E R12, desc[UR12][R14.64] ;  /* 0x0000000c0e0c7981 */ /* 0x000ea2000c1e1900 */
[----:B------:R-:W0:Y:S01]  /*1450*/  MUFU.RCP R0, R3 ;  /* 0x0000000300007308 */ /* 0x000e220000001000 */
[----:B------:R-:W-:Y:S01]  /*1460*/  BSSY.RECONVERGENT B3, `(.L_x_39) ;  /* 0x000000c000037945 */ /* 0x000fe20003800200 */
[----:B0-----:R-:W-:-:S04]  /*1470*/  FFMA R9, -R3, R0, 1 ;  /* 0x3f80000003097423 */ /* 0x001fc80000000100 */
[----:B------:R-:W-:Y:S02]  /*1480*/  FFMA R0, R0, R9, R0 ;  /* 0x0000000900007223 */ /* 0x000fe40000000000 */
[----:B--2---:R-:W0:Y:S02]  /*1490*/  FCHK P0, R12, R3 ;  /* 0x000000030c007302 */ /* 0x004e240000000000 */
        /* <DEDUP_REMOVED lines=8> */
.L_x_40:
[----:B------:R-:W-:Y:S05]  /*1520*/  BSYNC.RECONVERGENT B3 ;  /* 0x0000000000037941 */ /* 0x000fea0003800200 */
.L_x_39:
[----:B------:R-:W0:Y:S01]  /*1530*/  LDCU.64 UR14, c[0x0][0x380] ;  /* 0x00007000ff0e77ac */ /* 0x000e220008000a00 */
[----:B------:R-:W-:Y:S01]  /*1540*/  IADD3 R18, P0, PT, R5, R8, RZ ;  /* 0x0000000805127210 */ /* 0x000fe20007f1e0ff */
[----:B------:R1:W-:Y:S03]  /*1550*/  STG.E desc[UR12][R14.64], R9 ;  /* 0x000000090e007986 */ /* 0x0003e6000c10190c */
[----:B------:R-:W-:Y:S02]  /*1560*/  IADD3.X R7, PT, PT, RZ, RZ, RZ, P0, !PT ;  /* 0x000000ffff077210 */ /* 0x000fe400007fe4ff */
[C---:B------:R-:W-:Y:S02]  /*1570*/  SHF.L.U32 R19, R18.reuse, 0x2, RZ ;  /* 0x0000000212137819 */ /* 0x040fe400000006ff */
[----:B------:R-:W-:Y:S02]  /*1580*/  SHF.L.U64.HI R18, R18, 0x2, R7 ;  /* 0x0000000212127819 */ /* 0x000fe40000010207 */
[----:B0-----:R-:W-:-:S04]  /*1590*/  IADD3 R10, P0, PT, R19, UR14, RZ ;  /* 0x0000000e130a7c10 */ /* 0x001fc8000ff1e0ff */
[----:B------:R-:W-:-:S05]  /*15a0*/  IADD3.X R11, PT, PT, R18, UR15, RZ, P0, !PT ;  /* 0x0000000f120b7c10 */ /* 0x000fca00087fe4ff */
        /* <DEDUP_REMOVED lines=14> */
.L_x_42:
[----:B------:R-:W-:Y:S05]  /*1690*/  BSYNC.RECONVERGENT B3 ;  /* 0x0000000000037941 */ /* 0x000fea0003800200 */
.L_x_41:
[----:B------:R-:W0:Y:S01]  /*16a0*/  LDCU.64 UR14, c[0x0][0x388] ;  /* 0x00007100ff0e77ac */ /* 0x000e220008000a00 */
[----:B------:R1:W-:Y:S01]  /*16b0*/  STG.E desc[UR12][R10.64+0x4], R7 ;  /* 0x000004070a007986 */ /* 0x0003e2000c10190c */
        /* <DEDUP_REMOVED lines=16> */
.L_x_44:
[----:B------:R-:W-:Y:S05]  /*17c0*/  BSYNC.RECONVERGENT B3 ;  /* 0x0000000000037941 */ /* 0x000fea0003800200 */
.L_x_43:
        /* <DEDUP_REMOVED lines=15> */
.L_x_46:
[----:B------:R-:W-:Y:S05]  /*18c0*/  BSYNC.RECONVERGENT B3 ;  /* 0x0000000000037941 */ /* 0x000fea0003800200 */
.L_x_45:
        /* <DEDUP_REMOVED lines=15> */
.L_x_48:
[----:B------:R-:W-:Y:S05]  /*19c0*/  BSYNC.RECONVERGENT B3 ;  /* 0x0000000000037941 */ /* 0x000fea0003800200 */
.L_x_47:
        /* <DEDUP_REMOVED lines=15> */
.L_x_50:
[----:B------:R-:W-:Y:S05]  /*1ac0*/  BSYNC.RECONVERGENT B3 ;  /* 0x0000000000037941 */ /* 0x000fea0003800200 */
.L_x_49:
        /* <DEDUP_REMOVED lines=14> */
.L_x_52:
[----:B------:R-:W-:Y:S05]  /*1bb0*/  BSYNC.RECONVERGENT B3 ;  /* 0x0000000000037941 */ /* 0x000fea0003800200 */
.L_x_51:
[----:B------:R0:W-:Y:S01]  /*1bc0*/  STG.E desc[UR12][R14.64+0xc], R0 ;  /* 0x00000c000e007986 */ /* 0x0001e2000c10190c */
[----:B------:R-:W-:-:S07]  /*1bd0*/  IADD3 R8, PT, PT, R8, 0x4, RZ ;  /* 0x0000000408087810 */ /* 0x000fce0007ffe0ff */
.L_x_36:
[----:B------:R-:W-:-:S09]  /*1be0*/  UISETP.NE.AND UP0, UPT, UR8, URZ, UPT ;  /* 0x000000ff0800728c */ /* 0x000fd2000bf05270 */
[----:B------:R-:W-:Y:S05]  /*1bf0*/  BRA.U !UP0, `(.L_x_1) ;  /* 0x0000000508dc7547 */ /* 0x000fea000b800000 */
[----:B------:R-:W-:-:S09]  /*1c00*/  UISETP.NE.AND UP0, UPT, UR8, 0x1, UPT ;  /* 0x000000010800788c */ /* 0x000fd2000bf05270 */
[----:B------:R-:W-:Y:S05]  /*1c10*/  BRA.U !UP0, `(.L_x_53) ;  /* 0x00000005083c7547 */ /* 0x000fea000b800000 */
[----:B------:R-:W1:Y:S01]  /*1c20*/  LDC.64 R10, c[0x0][0x380] ;  /* 0x0000e000ff0a7b82 */ /* 0x000e620000000a00 */
[----:B0-----:R-:W-:-:S05]  /*1c30*/  IADD3 R14, PT, PT, R5, R8, RZ ;  /* 0x00000008050e7210 */ /* 0x001fca0007ffe0ff */
[----:B-1----:R-:W-:-:S05]  /*1c40*/  IMAD.WIDE.U32 R10, R14, 0x4, R10 ;  /* 0x000000040e0a7825 */ /* 0x002fca00078e000a */
        /* <DEDUP_REMOVED lines=10> */
[----:B------:R-:W-:Y:S02]  /*1cf0*/  MOV R0, R12 ;  /* 0x0000000c00007202 */ /* 0x000fe40000000f00 */
[----:B------:R-:W-:-:S07]  /*1d00*/  MOV R2, 0x1d20 ;  /* 0x00001d2000027802 */ /* 0x000fce0000000f00 */
[----:B------:R-:W-:Y:S05]  /*1d10*/  CALL.REL.NOINC `($__internal_0_$__cuda_sm3x_div_rn_noftz_f32_slowpath) ;  /* 0x0000001000fc7944 */ /* 0x000fea0003c00000 */
[----:B------:R-:W-:-:S07]  /*1d20*/  IMAD.MOV.U32 R7, RZ, RZ, R0 ;  /* 0x000000ffff077224 */ /* 0x000fce00078e0000 */
.L_x_55:
[----:B------:R-:W-:Y:S05]  /*1d30*/  BSYNC.RECONVERGENT B3 ;  /* 0x0000000000037941 */ /* 0x000fea0003800200 */
.L_x_54:
        /* <DEDUP_REMOVED lines=17> */
.L_x_57:
[----:B------:R-:W-:Y:S05]  /*1e50*/  BSYNC.RECONVERGENT B3 ;  /* 0x0000000000037941 */ /* 0x000fea0003800200 */
.L_x_56:
        /* <DEDUP_REMOVED lines=22> */
.L_x_59:
[----:B------:R-:W-:Y:S05]  /*1fc0*/  BSYNC.RECONVERGENT B3 ;  /* 0x0000000000037941 */ /* 0x000fea0003800200 */
.L_x_58:
        /* <DEDUP_REMOVED lines=17> */
.L_x_61:
[----:B------:R-:W-:Y:S05]  /*20e0*/  BSYNC.RECONVERGENT B3 ;  /* 0x0000000000037941 */ /* 0x000fea0003800200 */
.L_x_60:
[----:B------:R1:W-:Y:S01]  /*20f0*/  STG.E desc[UR12][R14.64+0x4], R0 ;  /* 0x000004000e007986 */ /* 0x0003e2000c10190c */
[----:B------:R-:W-:-:S07]  /*2100*/  IADD3 R8, PT, PT, R8, 0x2, RZ ;  /* 0x0000000208087810 */ /* 0x000fce0007ffe0ff */
.L_x_53:
[----:B------:R-:W-:-:S09]  /*2110*/  UISETP.NE.AND UP0, UPT, UR10, URZ, UPT ;  /* 0x000000ff0a00728c */ /* 0x000fd2000bf05270 */
[----:B------:R-:W-:Y:S05]  /*2120*/  BRA.U !UP0, `(.L_x_1) ;  /* 0x0000000108907547 */ /* 0x000fea000b800000 */
[----:B------:R-:W2:Y:S01]  /*2130*/  LDC.64 R10, c[0x0][0x380] ;  /* 0x0000e000ff0a7b82 */ /* 0x000ea20000000a00 */
[----:B------:R-:W-:-:S05]  /*2140*/  IADD3 R8, PT, PT, R5, R8, RZ ;  /* 0x0000000805087210 */ /* 0x000fca0007ffe0ff */
[----:B--2---:R-:W-:-:S05]  /*2150*/  IMAD.WIDE.U32 R10, R8, 0x4, R10 ;  /* 0x00000004080a7825 */ /* 0x004fca00078e000a */
[----:B------:R-:W2:Y:S01]  /*2160*/  LDG.E R12, desc[UR12][R10.64] ;  /* 0x0000000c0a0c7981 */ /* 0x000ea2000c1e1900 */
[----:B01---5:R-:W0:Y:S01]  /*2170*/  MUFU.RCP R0, R3 ;  /* 0x0000000300007308 */ /* 0x023e220000001000 */
        /* <DEDUP_REMOVED lines=12> */
.L_x_63:
[----:B------:R-:W-:Y:S05]  /*2240*/  BSYNC.RECONVERGENT B3 ;  /* 0x0000000000037941 */ /* 0x000fea0003800200 */
.L_x_62:
        /* <DEDUP_REMOVED lines=16> */
.L_x_65:
[----:B------:R-:W-:Y:S05]  /*2350*/  BSYNC.RECONVERGENT B3 ;  /* 0x0000000000037941 */ /* 0x000fea0003800200 */
.L_x_64:
[----:B------:R2:W-:Y:S02]  /*2360*/  STG.E desc[UR12][R14.64], R0 ;  /* 0x000000000e007986 */ /* 0x0005e4000c10190c */
.L_x_1:
[----:B0-----:R-:W-:Y:S05]  /*2370*/  BSYNC.RECONVERGENT B0 ;  /* 0x0000000000007941 */ /* 0x001fea0003800200 */
.L_x_0:
[----:B------:R-:W-:Y:S01]  /*2380*/  BAR.SYNC.DEFER_BLOCKING 0x0 ;  /* 0x0000000000007b1d */ /* 0x000fe20000010000 */
[----:B------:R-:W-:-:S05]  /*2390*/  ISETP.NE.AND P0, PT, R4, UR4, PT ;  /* 0x0000000404007c0c */ /* 0x000fca000bf05270 */
[----:B------:R-:W-:Y:S08]  /*23a0*/  BSSY.RECONVERGENT B0, `(.L_x_66) ;  /* 0x00000d0000007945 */ /* 0x000ff00003800200 */
[----:B------:R-:W-:Y:S05]  /*23b0*/  @!P0 BRA `(.L_x_67) ;  /* 0x0000000c00388947 */ /* 0x000fea0003800000 */
[----:B-----5:R-:W0:Y:S01]  /*23c0*/  LDC.64 R2, c[0x0][0x380] ;  /* 0x0000e000ff027b82 */ /* 0x020e220000000a00 */
[----:B------:R-:W-:-:S05]  /*23d0*/  IADD3 R9, PT, PT, R5, UR4, RZ ;  /* 0x0000000405097c10 */ /* 0x000fca000fffe0ff */
[----:B0-----:R-:W-:-:S05]  /*23e0*/  IMAD.WIDE R8, R9, 0x4, R2 ;  /* 0x0000000409087825 */ /* 0x001fca00078e0202 */
[----:B-12---:R0:W5:Y:S01]  /*23f0*/  LDG.E R0, desc[UR12][R8.64] ;  /* 0x0000000c08007981 */ /* 0x006162000c1e1900 */
[----:B------:R-:W-:Y:S01]  /*2400*/  UISETP.GE.U32.AND UP0, UPT, UR5, 0x7, UPT ;  /* 0x000000070500788c */ /* 0x000fe2000bf06070 */
[----:B------:R-:W-:-:S08]  /*2410*/  HFMA2 R7, -RZ, RZ, 0, 0 ;  /* 0x00000000ff077431 */ /* 0x000fd000000001ff */
[----:B0-----:R-:W-:Y:S05]  /*2420*/  BRA.U !UP0, `(.L_x_68) ;  /* 0x0000000508307547 */ /* 0x001fea000b800000 */
[----:B------:R-:W-:-:S07]  /*2430*/  MOV R7, RZ ;  /* 0x000000ff00077202 */ /* 0x000fce0000000f00 */
.L_x_69:
[-C--:B------:R-:W-:Y:S01]  /*2440*/  IADD3 R15, PT, PT, R6, R7.reuse, RZ ;  /* 0x00000007060f7210 */ /* 0x080fe20007ffe0ff */
[----:B0-----:R-:W0:Y:S01]  /*2450*/  LDC.64 R12, c[0x0][0x388] ;  /* 0x0000e200ff0c7b82 */ /* 0x001e220000000a00 */
[----:B------:R-:W-:-:S03]  /*2460*/  IADD3 R19, PT, PT, R5, R7, RZ ;  /* 0x0000000705137210 */ /* 0x000fc60007ffe0ff */
[----:B------:R-:W-:-:S04]  /*2470*/  IMAD.WIDE.U32 R10, R15, 0x4, R2 ;  /* 0x000000040f0a7825 */ /* 0x000fc800078e0002 */
[----:B------:R-:W-:Y:S01]  /*2480*/  IMAD.WIDE.U32 R8, R19, 0x4, R2 ;  /* 0x0000000413087825 */ /* 0x000fe200078e0002 */
[----:B------:R-:W2:Y:S04]  /*2490*/  LDG.E R17, desc[UR12][R10.64] ;  /* 0x0000000c0a117981 */ /* 0x000ea8000c1e1900 */
[----:B------:R-:W2:Y:S01]  /*24a0*/  LDG.E R21, desc[UR12][R8.64] ;  /* 0x0000000c08157981 */ /* 0x000ea2000c1e1900 */
[----:B0-----:R-:W-:-:S04]  /*24b0*/  IMAD.WIDE.U32 R14, R15, 0x4, R12 ;  /* 0x000000040f0e7825 */ /* 0x001fc800078e000c */
[----:B------:R-:W-:-:S04]  /*24c0*/  IMAD.WIDE.U32 R12, R19, 0x4, R12 ;  /* 0x00000004130c7825 */ /* 0x000fc800078e000c */
[----:B--2--5:R-:W-:-:S05]  /*24d0*/  FFMA R17, -R0, R17, R21 ;  /* 0x0000001100117223 */ /* 0x024fca0000000115 */
[----:B------:R0:W-:Y:S04]  /*24e0*/  STG.E desc[UR12][R8.64], R17 ;  /* 0x0000001108007986 */ /* 0x0001e8000c10190c */
[----:B------:R-:W2:Y:S04]  /*24f0*/  LDG.E R19, desc[UR12][R14.64] ;  /* 0x0000000c0e137981 */ /* 0x000ea8000c1e1900 */
[----:B------:R-:W2:Y:S02]  /*2500*/  LDG.E R21, desc[UR12][R12.64] ;  /* 0x0000000c0c157981 */ /* 0x000ea4000c1e1900 */
[----:B--2---:R-:W-:-:S05]  /*2510*/  FFMA R19, -R0, R19, R21 ;  /* 0x0000001300137223 */ /* 0x004fca0000000115 */
[----:B------:R1:W-:Y:S04]  /*2520*/  STG.E desc[UR12][R12.64], R19 ;  /* 0x000000130c007986 */ /* 0x0003e8000c10190c */
[----:B------:R-:W2:Y:S04]  /*2530*/  LDG.E R21, desc[UR12][R10.64+0x4] ;  /* 0x0000040c0a157981 */ /* 0x000ea8000c1e1900 */
[----:B------:R-:W2:Y:S02]  /*2540*/  LDG.E R23, desc[UR12][R8.64+0x4] ;  /* 0x0000040c08177981 */ /* 0x000ea4000c1e1900 */
[----:B--2---:R-:W-:-:S05]  /*2550*/  FFMA R21, -R0, R21, R23 ;  /* 0x0000001500157223 */ /* 0x004fca0000000117 */
[----:B------:R2:W-:Y:S04]  /*2560*/  STG.E desc[UR12][R8.64+0x4], R21 ;  /* 0x0000041508007986 */ /* 0x0005e8000c10190c */
[----:B------:R-:W3:Y:S04]  /*2570*/  LDG.E R23, desc[UR12][R14.64+0x4] ;  /* 0x0000040c0e177981 */ /* 0x000ee8000c1e1900 */
[----:B------:R-:W3:Y:S02]  /*2580*/  LDG.E R25, desc[UR12][R12.64+0x4] ;  /* 0x0000040c0c197981 */ /* 0x000ee4000c1e1900 */
[----:B---3--:R-:W-:-:S05]  /*2590*/  FFMA R23, -R0, R23, R25 ;  /* 0x0000001700177223 */ /* 0x008fca0000000119 */
[----:B------:R3:W-:Y:S04]  /*25a0*/  STG.E desc[UR12][R12.64+0x4], R23 ;  /* 0x000004170c007986 */ /* 0x0007e8000c10190c */
[----:B0-----:R-:W4:Y:S04]  /*25b0*/  LDG.E R17, desc[UR12][R10.64+0x8] ;  /* 0x0000080c0a117981 */ /* 0x001f28000c1e1900 */
[----:B------:R-:W4:Y:S02]  /*25c0*/  LDG.E R25, desc[UR12][R8.64+0x8] ;  /* 0x0000080c08197981 */ /* 0x000f24000c1e1900 */
[----:B----4-:R-:W-:-:S05]  /*25d0*/  FFMA R17, -R0, R17, R25 ;  /* 0x0000001100117223 */ /* 0x010fca0000000119 */
[----:B------:R0:W-:Y:S04]  /*25e0*/  STG.E desc[UR12][R8.64+0x8], R17 ;  /* 0x0000081108007986 */ /* 0x0001e8000c10190c */
[----:B-1----:R-:W4:Y:S04]  /*25f0*/  LDG.E R19, desc[UR12][R14.64+0x8] ;  /* 0x0000080c0e137981 */ /* 0x002f28000c1e1900 */
[----:B------:R-:W4:Y:S02]  /*2600*/  LDG.E R25, desc[UR12][R12.64+0x8] ;  /* 0x0000080c0c197981 */ /* 0x000f24000c1e1900 */
[----:B----4-:R-:W-:-:S05]  /*2610*/  FFMA R19, -R0, R19, R25 ;  /* 0x0000001300137223 */ /* 0x010fca0000000119 */
[----:B------:R1:W-:Y:S04]  /*2620*/  STG.E desc[UR12][R12.64+0x8], R19 ;  /* 0x000008130c007986 */ /* 0x0003e8000c10190c */
[----:B--2---:R-:W2:Y:S04]  /*2630*/  LDG.E R21, desc[UR12][R10.64+0xc] ;  /* 0x00000c0c0a157981 */ /* 0x004ea8000c1e1900 */
[----:B------:R-:W2:Y:S02]  /*2640*/  LDG.E R25, desc[UR12][R8.64+0xc] ;  /* 0x00000c0c08197981 */ /* 0x000ea4000c1e1900 */
[----:B--2---:R-:W-:-:S05]  /*2650*/  FFMA R21, -R0, R21, R25 ;  /* 0x0000001500157223 */ /* 0x004fca0000000119 */
[----:B------:R2:W-:Y:S04]  /*2660*/  STG.E desc[UR12][R8.64+0xc], R21 ;  /* 0x00000c1508007986 */ /* 0x0005e8000c10190c */
[----:B---3--:R-:W3:Y:S04]  /*2670*/  LDG.E R23, desc[UR12][R14.64+0xc] ;  /* 0x00000c0c0e177981 */ /* 0x008ee8000c1e1900 */
        /* <DEDUP_REMOVED lines=31> */
[----:B---3--:R-:W2:Y:S04]  /*2870*/  LDG.E R23, desc[UR12][R14.64+0x1c] ;  /* 0x00001c0c0e177981 */ /* 0x008ea8000c1e1900 */
[----:B------:R-:W2:Y:S01]  /*2880*/  LDG.E R25, desc[UR12][R12.64+0x1c] ;  /* 0x00001c0c0c197981 */ /* 0x000ea2000c1e1900 */
[----:B------:R-:W-:-:S04]  /*2890*/  IADD3 R7, PT, PT, R7, 0x8, RZ ;  /* 0x0000000807077810 */ /* 0x000fc80007ffe0ff */
[----:B------:R-:W-:Y:S01]  /*28a0*/  ISETP.NE.AND P0, PT, R7, UR9, PT ;  /* 0x0000000907007c0c */ /* 0x000fe2000bf05270 */
[----:B--2---:R-:W-:-:S05]  /*28b0*/  FFMA R23, -R0, R23, R25 ;  /* 0x0000001700177223 */ /* 0x004fca0000000119 */
[----:B------:R0:W-:Y:S07]  /*28c0*/  STG.E desc[UR12][R12.64+0x1c], R23 ;  /* 0x00001c170c007986 */ /* 0x0001ee000c10190c */
[----:B------:R-:W-:Y:S05]  /*28d0*/  @P0 BRA `(.L_x_69) ;  /* 0xfffffff800d80947 */ /* 0x000fea000383ffff */
[----:B------:R-:W-:-:S07]  /*28e0*/  MOV R7, UR9 ;  /* 0x0000000900077c02 */ /* 0x000fce0008000f00 */
.L_x_68:
[----:B------:R-:W-:-:S09]  /*28f0*/  UISETP.NE.AND UP0, UPT, UR6, URZ, UPT ;  /* 0x000000ff0600728c */ /* 0x000fd2000bf05270 */
[----:B------:R-:W-:Y:S05]  /*2900*/  BRA.U !UP0, `(.L_x_67) ;  /* 0x0000000508e47547 */ /* 0x000fea000b800000 */
[----:B------:R-:W-:Y:S02]  /*2910*/  UISETP.GE.U32.AND UP0, UPT, UR7, 0x3, UPT ;  /* 0x000000030700788c */ /* 0x000fe4000bf06070 */
[----:B------:R-:W-:-:S07]  /*2920*/  UISETP.NE.AND UP1, UPT, UR8, URZ, UPT ;  /* 0x000000ff0800728c */ /* 0x000fce000bf25270 */
[----:B------:R-:W-:Y:S05]  /*2930*/  BRA.U !UP0, `(.L_x_70) ;  /* 0x0000000108e47547 */ /* 0x000fea000b800000 */
[----:B------:R-:W-:Y:S01]  /*2940*/  IADD3 R15, PT, PT, R6, R7, RZ ;  /* 0x00000007060f7210 */ /* 0x000fe20007ffe0ff */
[----:B0-----:R-:W-:Y:S01]  /*2950*/  IMAD.IADD R17, R5, 0x1, R7 ;  /* 0x0000000105117824 */ /* 0x001fe200078e0207 */
[----:B------:R-:W0:Y:S01]  /*2960*/  LDC.64 R10, c[0x0][0x388] ;  /* 0x0000e200ff0a7b82 */ /* 0x000e220000000a00 */
[----:B------:R-:W1:Y:S02]  /*2970*/  LDCU.128 UR16, c[0x0][0x380] ;  /* 0x00007000ff1077ac */ /* 0x000e640008000c00 */
[----:B------:R-:W-:-:S04]  /*2980*/  IMAD.WIDE.U32 R12, R15, 0x4, R2 ;  /* 0x000000040f0c7825 */ /* 0x000fc800078e0002 */
[----:B------:R-:W-:Y:S02]  /*2990*/  IMAD.WIDE.U32 R8, R17, 0x4, R2 ;  /* 0x0000000411087825 */ /* 0x000fe400078e0002 */
[----:B------:R-:W2:Y:S04]  /*29a0*/  LDG.E R13, desc[UR12][R12.64] ;  /* 0x0000000c0c0d7981 */ /* 0x000ea8000c1e1900 */
[----:B------:R-:W2:Y:S01]  /*29b0*/  LDG.E R19, desc[UR12][R8.64] ;  /* 0x0000000c08137981 */ /* 0x000ea2000c1e1900 */
[----:B0-----:R-:W-:-:S04]  /*29c0*/  IMAD.WIDE.U32 R14, R15, 0x4, R10 ;  /* 0x000000040f0e7825 */ /* 0x001fc800078e000a */
[----:B------:R-:W-:-:S04]  /*29d0*/  IMAD.WIDE.U32 R10, R17, 0x4, R10 ;  /* 0x00000004110a7825 */ /* 0x000fc800078e000a */
[----:B--2--5:R-:W-:-:S05]  /*29e0*/  FFMA R19, -R0, R13, R19 ;  /* 0x0000000d00137223 */ /* 0x024fca0000000113 */
[----:B------:R0:W-:Y:S04]  /*29f0*/  STG.E desc[UR12][R8.64], R19 ;  /* 0x0000001308007986 */ /* 0x0001e8000c10190c */
[----:B------:R-:W2:Y:S04]  /*2a00*/  LDG.E R15, desc[UR12][R14.64] ;  /* 0x0000000c0e0f7981 */ /* 0x000ea8000c1e1900 */
[----:B------:R-:W2:Y:S01]  /*2a10*/  LDG.E R17, desc[UR12][R10.64] ;  /* 0x0000000c0a117981 */ /* 0x000ea2000c1e1900 */
[-C--:B------:R-:W-:Y:S02]  /*2a20*/  IADD3 R22, P0, PT, R6, R7.reuse, RZ ;  /* 0x0000000706167210 */ /* 0x080fe40007f1e0ff */
[----:B------:R-:W-:-:S02]  /*2a30*/  IADD3 R20, P1, PT, R5, R7, RZ ;  /* 0x0000000705147210 */ /* 0x000fc40007f3e0ff */
[----:B------:R-:W-:Y:S02]  /*2a40*/  IADD3.X R21, PT, PT, RZ, RZ, RZ, P0, !PT ;  /* 0x000000ffff157210 */ /* 0x000fe400007fe4ff */
[----:B------:R-:W-:Y:S02]  /*2a50*/  IADD3.X R13, PT, PT, RZ, RZ, RZ, P1, !PT ;  /* 0x000000ffff0d7210 */ /* 0x000fe40000ffe4ff */
[----:B------:R-:W-:Y:S02]  /*2a60*/  SHF.L.U32 R16, R22, 0x2, RZ ;  /* 0x0000000216107819 */ /* 0x000fe400000006ff */
[----:B------:R-:W-:Y:S02]  /*2a70*/  SHF.L.U32 R18, R20, 0x2, RZ ;  /* 0x0000000214127819 */ /* 0x000fe400000006ff */
[----:B------:R-:W-:Y:S02]  /*2a80*/  SHF.L.U64.HI R22, R22, 0x2, R21 ;  /* 0x0000000216167819 */ /* 0x000fe40000010215 */
[----:B------:R-:W-:-:S02]  /*2a90*/  SHF.L.U64.HI R20, R20, 0x2, R13 ;  /* 0x0000000214147819 */ /* 0x000fc4000001020d */
[----:B-1----:R-:W-:Y:S02]  /*2aa0*/  IADD3 R12, P0, PT, R16, UR16, RZ ;  /* 0x00000010100c7c10 */ /* 0x002fe4000ff1e0ff */
[----:B0-----:R-:W-:Y:S02]  /*2ab0*/  IADD3 R8, P1, PT, R18, UR16, RZ ;  /* 0x0000001012087c10 */ /* 0x001fe4000ff3e0ff */
[----:B------:R-:W-:Y:S02]  /*2ac0*/  IADD3.X R13, PT, PT, R22, UR17, RZ, P0, !PT ;  /* 0x00000011160d7c10 */ /* 0x000fe400087fe4ff */
[----:B------:R-:W-:Y:S01]  /*2ad0*/  IADD3.X R9, PT, PT, R20, UR17, RZ, P1, !PT ;  /* 0x0000001114097c10 */ /* 0x000fe20008ffe4ff */
[----:B--2---:R-:W-:-:S05]  /*2ae0*/  FFMA R19, -R0, R15, R17 ;  /* 0x0000000f00137223 */ /* 0x004fca0000000111 */
[----:B------:R0:W-:Y:S04]  /*2af0*/  STG.E desc[UR12][R10.64], R19 ;  /* 0x000000130a007986 */ /* 0x0001e8000c10190c */
[----:B------:R-:W2:Y:S04]  /*2b00*/  LDG.E R21, desc[UR12][R12.64+0x4] ;  /* 0x0000040c0c157981 */ /* 0x000ea8000c1e1900 */
[----:B------:R-:W2:Y:S01]  /*2b10*/  LDG.E R23, desc[UR12][R8.64+0x4] ;  /* 0x0000040c08177981 */ /* 0x000ea2000c1e1900 */
[----:B------:R-:W-:Y:S02]  /*2b20*/  IADD3 R16, P0, PT, R16, UR18, RZ ;  /* 0x0000001210107c10 */ /* 0x000fe4000ff1e0ff */
[----:B------:R-:W-:-:S02]  /*2b30*/  IADD3 R14, P1, PT, R18, UR18, RZ ;  /* 0x00000012120e7c10 */ /* 0x000fc4000ff3e0ff */
[----:B------:R-:W-:Y:S02]  /*2b40*/  IADD3.X R17, PT, PT, R22, UR19, RZ, P0, !PT ;  /* 0x0000001316117c10 */ /* 0x000fe400087fe4ff */
[----:B------:R-:W-:Y:S01]  /*2b50*/  IADD3.X R15, PT, PT, R20, UR19, RZ, P1, !PT ;  /* 0x00000013140f7c10 */ /* 0x000fe20008ffe4ff */
[----:B--2---:R-:W-:-:S05]  /*2b60*/  FFMA R21, -R0, R21, R23 ;  /* 0x0000001500157223 */ /* 0x004fca0000000117 */
[----:B------:R1:W-:Y:S04]  /*2b70*/  STG.E desc[UR12][R8.64+0x4], R21 ;  /* 0x0000041508007986 */ /* 0x0003e8000c10190c */
[----:B------:R-:W2:Y:S04]  /*2b80*/  LDG.E R23, desc[UR12][R16.64+0x4] ;  /* 0x0000040c10177981 */ /* 0x000ea8000c1e1900 */
[----:B------:R-:W2:Y:S02]  /*2b90*/  LDG.E R25, desc[UR12][R14.64+0x4] ;  /* 0x0000040c0e197981 */ /* 0x000ea4000c1e1900 */
[----:B--2---:R-:W-:-:S05]  /*2ba0*/  FFMA R23, -R0, R23, R25 ;  /* 0x0000001700177223 */ /* 0x004fca0000000119 */
[----:B------:R2:W-:Y:S04]  /*2bb0*/  STG.E desc[UR12][R14.64+0x4], R23 ;  /* 0x000004170e007986 */ /* 0x0005e8000c10190c */
[----:B0-----:R-:W3:Y:S04]  /*2bc0*/  LDG.E R11, desc[UR12][R12.64+0x8] ;  /* 0x0000080c0c0b7981 */ /* 0x001ee8000c1e1900 */
[----:B------:R-:W3:Y:S02]  /*2bd0*/  LDG.E R19, desc[UR12][R8.64+0x8] ;  /* 0x0000080c08137981 */ /* 0x000ee4000c1e1900 */
[----:B---3--:R-:W-:-:S05]  /*2be0*/  FFMA R11, -R0, R11, R19 ;  /* 0x0000000b000b7223 */ /* 0x008fca0000000113 */
[----:B------:R3:W-:Y:S04]  /*2bf0*/  STG.E desc[UR12][R8.64+0x8], R11 ;  /* 0x0000080b08007986 */ /* 0x0007e8000c10190c */
[----:B------:R-:W4:Y:S04]  /*2c00*/  LDG.E R19, desc[UR12][R16.64+0x8] ;  /* 0x0000080c10137981 */ /* 0x000f28000c1e1900 */
        /* <DEDUP_REMOVED lines=8> */
[----:B------:R-:W2:Y:S01]  /*2c90*/  LDG.E R25, desc[UR12][R14.64+0xc] ;  /* 0x00000c0c0e197981 */ /* 0x000ea2000c1e1900 */
[----:B------:R-:W-:Y:S01]  /*2ca0*/  IADD3 R7, PT, PT, R7, 0x4, RZ ;  /* 0x0000000407077810 */ /* 0x000fe20007ffe0ff */
[----:B--2---:R-:W-:-:S05]  /*2cb0*/  FFMA R23, -R0, R23, R25 ;  /* 0x0000001700177223 */ /* 0x004fca0000000119 */
[----:B------:R3:W-:Y:S02]  /*2cc0*/  STG.E desc[UR12][R14.64+0xc], R23 ;  /* 0x00000c170e007986 */ /* 0x0007e4000c10190c */
.L_x_70:
[----:B------:R-:W-:Y:S05]  /*2cd0*/  BRA.U !UP1, `(.L_x_67) ;  /* 0x0000000109f07547 */ /* 0x000fea000b800000 */
[----:B------:R-:W-:Y:S02]  /*2ce0*/  UISETP.NE.AND UP0, UPT, UR8, 0x1, UPT ;  /* 0x000000010800788c */ /* 0x000fe4000bf05270 */
[----:B------:R-:W-:-:S07]  /*2cf0*/  UISETP.NE.AND UP1, UPT, UR10, URZ, UPT ;  /* 0x000000ff0a00728c */ /* 0x000fce000bf25270 */
[----:B------:R-:W-:Y:S05]  /*2d00*/  BRA.U !UP0, `(.L_x_71) ;  /* 0x0000000108a47547 */ /* 0x000fea000b800000 */
[-C--:B0--3--:R-:W-:Y:S01]  /*2d10*/  IADD3 R19, PT, PT, R6, R7.reuse, RZ ;  /* 0x0000000706137210 */ /* 0x089fe20007ffe0ff */
[----:B------:R-:W0:Y:S01]  /*2d20*/  LDC.64 R8, c[0x0][0x388] ;  /* 0x0000e200ff087b82 */ /* 0x000e220000000a00 */
[----:B------:R-:W-:Y:S01]  /*2d30*/  IADD3 R21, PT, PT, R5, R7, RZ ;  /* 0x0000000705157210 */ /* 0x000fe20007ffe0ff */
[----:B------:R-:W1:Y:S02]  /*2d40*/  LDCU.128 UR16, c[0x0][0x380] ;  /* 0x00007000ff1077ac */ /* 0x000e640008000c00 */
[----:B------:R-:W-:-:S04]  /*2d50*/  IMAD.WIDE.U32 R12, R19, 0x4, R2 ;  /* 0x00000004130c7825 */ /* 0x000fc800078e0002 */
[----:B------:R-:W-:Y:S02]  /*2d60*/  IMAD.WIDE.U32 R10, R21, 0x4, R2 ;  /* 0x00000004150a7825 */ /* 0x000fe400078e0002 */
[----:B------:R-:W2:Y:S04]  /*2d70*/  LDG.E R13, desc[UR12][R12.64] ;  /* 0x0000000c0c0d7981 */ /* 0x000ea8000c1e1900 */
[----:B------:R-:W2:Y:S01]  /*2d80*/  LDG.E R15, desc[UR12][R10.64] ;  /* 0x0000000c0a0f7981 */ /* 0x000ea2000c1e1900 */
[-C--:B------:R-:W-:Y:S02]  /*2d90*/  IADD3 R18, P1, PT, R5, R7.reuse, RZ ;  /* 0x0000000705127210 */ /* 0x080fe40007f3e0ff */
[----:B------:R-:W-:Y:S01]  /*2da0*/  IADD3 R16, P0, PT, R6, R7, RZ ;  /* 0x0000000706107210 */ /* 0x000fe20007f1e0ff */
[----:B--2--5:R-:W-:Y:S01]  /*2db0*/  FFMA R17, -R0, R13, R15 ;  /* 0x0000000d00117223 */ /* 0x024fe2000000010f */
[----:B0-----:R-:W-:-:S04]  /*2dc0*/  IMAD.WIDE.U32 R14, R19, 0x4, R8 ;  /* 0x00000004130e7825 */ /* 0x001fc800078e0008 */
[----:B------:R-:W-:Y:S01]  /*2dd0*/  IMAD.WIDE.U32 R8, R21, 0x4, R8 ;  /* 0x0000000415087825 */ /* 0x000fe200078e0008 */
[----:B------:R0:W-:Y:S04]  /*2de0*/  STG.E desc[UR12][R10.64], R17 ;  /* 0x000000110a007986 */ /* 0x0001e8000c10190c */
[----:B------:R1:W2:Y:S04]  /*2df0*/  LDG.E R19, desc[UR12][R14.64] ;  /* 0x0000000c0e137981 */ /* 0x0002a8000c1e1900 */
[----:B------:R-:W2:Y:S01]  /*2e00*/  LDG.E R21, desc[UR12][R8.64] ;  /* 0x0000000c08157981 */ /* 0x000ea2000c1e1900 */
[----:B------:R-:W-:Y:S01]  /*2e10*/  IADD3.X R13, PT, PT, RZ, RZ, RZ, P0, !PT ;  /* 0x000000ffff0d7210 */ /* 0x000fe200007fe4ff */
[----:B------:R-:W-:Y:S01]  /*2e20*/  IMAD.SHL.U32 R20, R18, 0x4, RZ ;  /* 0x0000000412147824 */ /* 0x000fe200078e00ff */
[----:B------:R-:W-:-:S02]  /*2e30*/  SHF.L.U32 R12, R16, 0x2, RZ ;  /* 0x00000002100c7819 */ /* 0x000fc400000006ff */
[----:B------:R-:W-:Y:S02]  /*2e40*/  IADD3.X R23, PT, PT, RZ, RZ, RZ, P1, !PT ;  /* 0x000000ffff177210 */ /* 0x000fe40000ffe4ff */
[----:B------:R-:W-:Y:S02]  /*2e50*/  SHF.L.U64.HI R13, R16, 0x2, R13 ;  /* 0x00000002100d7819 */ /* 0x000fe4000001020d */
[----:B-1----:R-:W-:Y:S02]  /*2e60*/  IADD3 R14, P0, PT, R12, UR16, RZ ;  /* 0x000000100c0e7c10 */ /* 0x002fe4000ff1e0ff */
[----:B------:R-:W-:Y:S02]  /*2e70*/  SHF.L.U64.HI R23, R18, 0x2, R23 ;  /* 0x0000000212177819 */ /* 0x000fe40000010217 */
[----:B0-----:R-:W-:Y:S02]  /*2e80*/  IADD3 R10, P1, PT, R20, UR16, RZ ;  /* 0x00000010140a7c10 */ /* 0x001fe4000ff3e0ff */
[----:B------:R-:W-:-:S02]  /*2e90*/  IADD3.X R15, PT, PT, R13, UR17, RZ, P0, !PT ;  /* 0x000000110d0f7c10 */ /* 0x000fc400087fe4ff */
        /* <DEDUP_REMOVED lines=12> */
[----:B------:R-:W2:Y:S01]  /*2f60*/  LDG.E R23, desc[UR12][R12.64+0x4] ;  /* 0x0000040c0c177981 */ /* 0x000ea2000c1e1900 */
[----:B------:R-:W-:Y:S01]  /*2f70*/  IADD3 R7, PT, PT, R7, 0x2, RZ ;  /* 0x0000000207077810 */ /* 0x000fe20007ffe0ff */
[----:B--2---:R-:W-:-:S05]  /*2f80*/  FFMA R23, -R0, R17, R23 ;  /* 0x0000001100177223 */ /* 0x004fca0000000117 */
[----:B------:R1:W-:Y:S02]  /*2f90*/  STG.E desc[UR12][R12.64+0x4], R23 ;  /* 0x000004170c007986 */ /* 0x0003e4000c10190c */
.L_x_71:
[----:B------:R-:W-:Y:S05]  /*2fa0*/  BRA.U !UP1, `(.L_x_67) ;  /* 0x00000001093c7547 */ /* 0x000fea000b800000 */
[-C--:B01-3--:R-:W-:Y:S01]  /*2fb0*/  IADD3 R9, PT, PT, R6, R7.reuse, RZ ;  /* 0x0000000706097210 */ /* 0x08bfe20007ffe0ff */
[----:B------:R-:W0:Y:S01]  /*2fc0*/  LDC.64 R10, c[0x0][0x388] ;  /* 0x0000e200ff0a7b82 */ /* 0x000e220000000a00 */
[----:B------:R-:W-:-:S03]  /*2fd0*/  IADD3 R13, PT, PT, R5, R7, RZ ;  /* 0x00000007050d7210 */ /* 0x000fc60007ffe0ff */
        /* <DEDUP_REMOVED lines=11> */
[----:B------:R4:W-:Y:S02]  /*3090*/  STG.E desc[UR12][R10.64], R13 ;  /* 0x0000000d0a007986 */ /* 0x0009e4000c10190c */
.L_x_67:
[----:B------:R-:W-:Y:S05]  /*30a0*/  BSYNC.RECONVERGENT B0 ;  /* 0x0000000000007941 */ /* 0x000fea0003800200 */
.L_x_66:
[----:B------:R-:W0:Y:S01]  /*30b0*/  LDCU UR14, c[0x0][0x390] ;  /* 0x00007200ff0e77ac */ /* 0x000e220008000800 */
[----:B------:R-:W-:-:S04]  /*30c0*/  UIADD3 UR4, UPT, UPT, UR4, 0x1, URZ ;  /* 0x0000000104047890 */ /* 0x000fc8000fffe0ff */
[----:B0-----:R-:W-:Y:S01]  /*30d0*/  UISETP.NE.AND UP0, UPT, UR4, UR14, UPT ;  /* 0x0000000e0400728c */ /* 0x001fe2000bf05270 */
[----:B------:R-:W-:Y:S08]  /*30e0*/  BAR.SYNC.DEFER_BLOCKING 0x0 ;  /* 0x0000000000007b1d */ /* 0x000ff00000010000 */
[----:B------:R-:W-:Y:S05]  /*30f0*/  BRA.U UP0, `(.L_x_72) ;  /* 0xffffffcd00fc7547 */ /* 0x000fea000b83ffff */
[----:B------:R-:W-:Y:S05]  /*3100*/  EXIT ;  /* 0x000000000000794d */ /* 0x000fea0003800000 */
        .weak           $__internal_0_$__cuda_sm3x_div_rn_noftz_f32_slowpath
        .type           $__internal_0_$__cuda_sm3x_div_rn_noftz_f32_slowpath,@function
        .size           $__internal_0_$__cuda_sm3x_div_rn_noftz_f32_slowpath,(.L_x_85 - $__internal_0_$__cuda_sm3x_div_rn_noftz_f32_slowpath)
$__internal_0_$__cuda_sm3x_div_rn_noftz_f32_slowpath:
[----:B------:R-:W-:Y:S01]  /*3110*/  SHF.R.U32.HI R7, RZ, 0x17, R3 ;  /* 0x00000017ff077819 */ /* 0x000fe20000011603 */
[----:B------:R-:W-:Y:S01]  /*3120*/  BSSY.RECONVERGENT B1, `(.L_x_73) ;  /* 0x0000063000017945 */ /* 0x000fe20003800200 */
[----:B------:R-:W-:Y:S02]  /*3130*/  SHF.R.U32.HI R12, RZ, 0x17, R0 ;  /* 0x00000017ff0c7819 */ /* 0x000fe40000011600 */
[----:B------:R-:W-:Y:S02]  /*3140*/  LOP3.LUT R7, R7, 0xff, RZ, 0xc0, !PT ;  /* 0x000000ff07077812 */ /* 0x000fe400078ec0ff */
[----:B------:R-:W-:Y:S02]  /*3150*/  LOP3.LUT R12, R12, 0xff, RZ, 0xc0, !PT ;  /* 0x000000ff0c0c7812 */ /* 0x000fe400078ec0ff */
[----:B------:R-:W-:Y:S02]  /*3160*/  IADD3 R13, PT, PT, R7, -0x1, RZ ;  /* 0xffffffff070d7810 */ /* 0x000fe40007ffe0ff */
[----:B------:R-:W-:-:S02]  /*3170*/  IADD3 R16, PT, PT, R12, -0x1, RZ ;  /* 0xffffffff0c107810 */ /* 0x000fc40007ffe0ff */
[----:B------:R-:W-:Y:S02]  /*3180*/  ISETP.GT.U32.AND P0, PT, R13, 0xfd, PT ;  /* 0x000000fd0d00780c */ /* 0x000fe40003f04070 */
[----:B------:R-:W-:Y:S02]  /*3190*/  MOV R17, R3 ;  /* 0x0000000300117202 */ /* 0x000fe40000000f00 */
[----:B------:R-:W-:-:S13]  /*31a0*/  ISETP.GT.U32.OR P0, PT, R16, 0xfd, P0 ;  /* 0x000000fd1000780c */ /* 0x000fda0000704470 */
[----:B------:R-:W-:Y:S01]  /*31b0*/  @!P0 MOV R9, RZ ;  /* 0x000000ff00098202 */ /* 0x000fe20000000f00 */
[----:B------:R-:W-:Y:S06]  /*31c0*/  @!P0 BRA `(.L_x_74) ;  /* 0x00000000005c8947 */ /* 0x000fec0003800000 */
[----:B------:R-:W-:Y:S02]  /*31d0*/  FSETP.GTU.FTZ.AND P0, PT, |R0|, +INF , PT ;  /* 0x7f8000000000780b */ /* 0x000fe40003f1c200 */
[----:B------:R-:W-:-:S04]  /*31e0*/  FSETP.GTU.FTZ.AND P1, PT, |R3|, +INF , PT ;  /* 0x7f8000000300780b */ /* 0x000fc80003f3c200 */
[----:B------:R-:W-:-:S13]  /*31f0*/  PLOP3.LUT P0, PT, P0, P1, PT, 0xf8, 0x8f ;  /* 0x00000000008f781c */ /* 0x000fda0000703f70 */
[----:B------:R-:W-:Y:S05]  /*3200*/  @P0 BRA `(.L_x_75) ;  /* 0x00000004004c0947 */ /* 0x000fea0003800000 */
[----:B------:R-:W-:-:S13]  /*3210*/  LOP3.LUT P0, RZ, R17, 0x7fffffff, R0, 0xc8, !PT ;  /* 0x7fffffff11ff7812 */ /* 0x000fda000780c800 */
[----:B------:R-:W-:Y:S05]  /*3220*/  @!P0 BRA `(.L_x_76) ;  /* 0x00000004003c8947 */ /* 0x000fea0003800000 */
[C---:B------:R-:W-:Y:S02]  /*3230*/  FSETP.NEU.FTZ.AND P2, PT, |R0|.reuse, +INF , PT ;  /* 0x7f8000000000780b */ /* 0x040fe40003f5d200 */
[----:B------:R-:W-:Y:S02]  /*3240*/  FSETP.NEU.FTZ.AND P1, PT, |R3|, +INF , PT ;  /* 0x7f8000000300780b */ /* 0x000fe40003f3d200 */
[----:B------:R-:W-:-:S11]  /*3250*/  FSETP.NEU.FTZ.AND P0, PT, |R0|, +INF , PT ;  /* 0x7f8000000000780b */ /* 0x000fd60003f1d200 */
[----:B------:R-:W-:Y:S05]  /*3260*/  @!P1 BRA !P2, `(.L_x_76) ;  /* 0x00000004002c9947 */ /* 0x000fea0005000000 */
[----:B------:R-:W-:-:S04]  /*3270*/  LOP3.LUT P2, RZ, R0, 0x7fffffff, RZ, 0xc0, !PT ;  /* 0x7fffffff00ff7812 */ /* 0x000fc8000784c0ff */
[----:B------:R-:W-:-:S13]  /*3280*/  PLOP3.LUT P1, PT, P1, P2, PT, 0x2f, 0xf2 ;  /* 0x0000000000f2781c */ /* 0x000fda0000f24577 */
[----:B------:R-:W-:Y:S05]  /*3290*/  @P1 BRA `(.L_x_77) ;  /* 0x0000000400181947 */ /* 0x000fea0003800000 */
[----:B------:R-:W-:-:S04]  /*32a0*/  LOP3.LUT P1, RZ, R17, 0x7fffffff, RZ, 0xc0, !PT ;  /* 0x7fffffff11ff7812 */ /* 0x000fc8000782c0ff */
[----:B------:R-:W-:-:S13]  /*32b0*/  PLOP3.LUT P0, PT, P0, P1, PT, 0x2f, 0xf2 ;  /* 0x0000000000f2781c */ /* 0x000fda0000702577 */
[----:B------:R-:W-:Y:S05]  /*32c0*/  @P0 BRA `(.L_x_78) ;  /* 0x0000000400000947 */ /* 0x000fea0003800000 */
[----:B------:R-:W-:Y:S02]  /*32d0*/  ISETP.GE.AND P0, PT, R16, RZ, PT ;  /* 0x000000ff1000720c */ /* 0x000fe40003f06270 */
[----:B------:R-:W-:-:S11]  /*32e0*/  ISETP.GE.AND P1, PT, R13, RZ, PT ;  /* 0x000000ff0d00720c */ /* 0x000fd60003f26270 */
[----:B------:R-:W-:Y:S01]  /*32f0*/  @P0 MOV R9, RZ ;  /* 0x000000ff00090202 */ /* 0x000fe20000000f00 */
[----:B------:R-:W-:Y:S01]  /*3300*/  @!P0 FFMA R0, R0, 1.84467440737095516160e+19, RZ ;  /* 0x5f80000000008823 */ /* 0x000fe200000000ff */
[----:B------:R-:W-:Y:S01]  /*3310*/  @!P0 MOV R9, 0xffffffc0 ;  /* 0xffffffc000098802 */ /* 0x000fe20000000f00 */
[----:B------:R-:W-:-:S03]  /*3320*/  @!P1 FFMA R17, R3, 1.84467440737095516160e+19, RZ ;  /* 0x5f80000003119823 */ /* 0x000fc600000000ff */
[----:B------:R-:W-:-:S07]  /*3330*/  @!P1 IADD3 R9, PT, PT, R9, 0x40, RZ ;  /* 0x0000004009099810 */ /* 0x000fce0007ffe0ff */
.L_x_74:
[----:B------:R-:W-:Y:S01]  /*3340*/  LEA R16, R7, 0xc0800000, 0x17 ;  /* 0xc080000007107811 */ /* 0x000fe200078eb8ff */
[----:B------:R-:W-:Y:S01]  /*3350*/  BSSY.RECONVERGENT B2, `(.L_x_79) ;  /* 0x0000036000027945 */ /* 0x000fe20003800200 */
[----:B------:R-:W-:-:S03]  /*3360*/  IADD3 R12, PT, PT, R12, -0x7f, RZ ;  /* 0xffffff810c0c7810 */ /* 0x000fc60007ffe0ff */
[----:B------:R-:W-:Y:S02]  /*3370*/  IMAD.IADD R21, R17, 0x1, -R16 ;  /* 0x0000000111157824 */ /* 0x000fe400078e0a10 */
[C---:B------:R-:W-:Y:S01]  /*3380*/  IMAD R0, R12.reuse, -0x800000, R0 ;  /* 0xff8000000c007824 */ /* 0x040fe200078e0200 */
[----:B------:R-:W-:Y:S01]  /*3390*/  IADD3 R12, PT, PT, R12, 0x7f, -R7 ;  /* 0x0000007f0c0c7810 */ /* 0x000fe20007ffe807 */
[----:B------:R-:W0:Y:S01]  /*33a0*/  MUFU.RCP R16, R21 ;  /* 0x0000001500107308 */ /* 0x000e220000001000 */
[----:B------:R-:W-:Y:S02]  /*33b0*/  FADD.FTZ R13, -R21, -RZ ;  /* 0x800000ff150d7221 */ /* 0x000fe40000010100 */
[----:B------:R-:W-:Y:S02]  /*33c0*/  IADD3 R9, PT, PT, R12, R9, RZ ;  /* 0x000000090c097210 */ /* 0x000fe40007ffe0ff */
[----:B0-----:R-:W-:-:S04]  /*33d0*/  FFMA R17, R16, R13, 1 ;  /* 0x3f80000010117423 */ /* 0x001fc8000000000d */
[----:B------:R-:W-:-:S04]  /*33e0*/  FFMA R17, R16, R17, R16 ;  /* 0x0000001110117223 */ /* 0x000fc80000000010 */
[----:B------:R-:W-:-:S04]  /*33f0*/  FFMA R16, R0, R17, RZ ;  /* 0x0000001100107223 */ /* 0x000fc800000000ff */
[----:B------:R-:W-:-:S04]  /*3400*/  FFMA R20, R13, R16, R0 ;  /* 0x000000100d147223 */ /* 0x000fc80000000000 */
[----:B------:R-:W-:-:S04]  /*3410*/  FFMA R20, R17, R20, R16 ;  /* 0x0000001411147223 */ /* 0x000fc80000000010 */
[----:B------:R-:W-:-:S04]  /*3420*/  FFMA R13, R13, R20, R0 ;  /* 0x000000140d0d7223 */ /* 0x000fc80000000000 */
[----:B------:R-:W-:-:S05]  /*3430*/  FFMA R0, R17, R13, R20 ;  /* 0x0000000d11007223 */ /* 0x000fca0000000014 */
[----:B------:R-:W-:-:S04]  /*3440*/  SHF.R.U32.HI R7, RZ, 0x17, R0 ;  /* 0x00000017ff077819 */ /* 0x000fc80000011600 */
[----:B------:R-:W-:-:S04]  /*3450*/  LOP3.LUT R12, R7, 0xff, RZ, 0xc0, !PT ;  /* 0x000000ff070c7812 */ /* 0x000fc800078ec0ff */
[----:B------:R-:W-:-:S04]  /*3460*/  IADD3 R7, PT, PT, R12, R9, RZ ;  /* 0x000000090c077210 */ /* 0x000fc80007ffe0ff */
[----:B------:R-:W-:-:S04]  /*3470*/  IADD3 R12, PT, PT, R7, -0x1, RZ ;  /* 0xffffffff070c7810 */ /* 0x000fc80007ffe0ff */
[----:B------:R-:W-:-:S13]  /*3480*/  ISETP.GE.U32.AND P0, PT, R12, 0xfe, PT ;  /* 0x000000fe0c00780c */ /* 0x000fda0003f06070 */
[----:B------:R-:W-:Y:S05]  /*3490*/  @!P0 BRA `(.L_x_80) ;  /* 0x0000000000808947 */ /* 0x000fea0003800000 */
[----:B------:R-:W-:-:S13]  /*34a0*/  ISETP.GT.AND P0, PT, R7, 0xfe, PT ;  /* 0x000000fe0700780c */ /* 0x000fda0003f04270 */
[----:B------:R-:W-:Y:S05]  /*34b0*/  @P0 BRA `(.L_x_81) ;  /* 0x00000000006c0947 */ /* 0x000fea0003800000 */
[----:B------:R-:W-:-:S13]  /*34c0*/  ISETP.GE.AND P0, PT, R7, 0x1, PT ;  /* 0x000000010700780c */ /* 0x000fda0003f06270 */
[----:B------:R-:W-:Y:S05]  /*34d0*/  @P0 BRA `(.L_x_82) ;  /* 0x0000000000740947 */ /* 0x000fea0003800000 */
[----:B------:R-:W-:Y:S02]  /*34e0*/  ISETP.GE.AND P0, PT, R7, -0x18, PT ;  /* 0xffffffe80700780c */ /* 0x000fe40003f06270 */
[----:B------:R-:W-:-:S11]  /*34f0*/  LOP3.LUT R0, R0, 0x80000000, RZ, 0xc0, !PT ;  /* 0x8000000000007812 */ /* 0x000fd600078ec0ff */
[----:B------:R-:W-:Y:S05]  /*3500*/  @!P0 BRA `(.L_x_82) ;  /* 0x0000000000688947 */ /* 0x000fea0003800000 */
[CCC-:B------:R-:W-:Y:S01]  /*3510*/  FFMA.RZ R9, R17.reuse, R13.reuse, R20.reuse ;  /* 0x0000000d11097223 */ /* 0x1c0fe2000000c014 */
[CCC-:B------:R-:W-:Y:S01]  /*3520*/  FFMA.RP R12, R17.reuse, R13.reuse, R20.reuse ;  /* 0x0000000d110c7223 */ /* 0x1c0fe20000008014 */
[----:B------:R-:W-:Y:S01]  /*3530*/  FFMA.RM R17, R17, R13, R20 ;  /* 0x0000000d11117223 */ /* 0x000fe20000004014 */
[----:B------:R-:W-:Y:S02]  /*3540*/  IADD3 R13, PT, PT, R7, 0x20, RZ ;  /* 0x00000020070d7810 */ /* 0x000fe40007ffe0ff */
[----:B------:R-:W-:Y:S02]  /*3550*/  LOP3.LUT R9, R9, 0x7fffff, RZ, 0xc0, !PT ;  /* 0x007fffff09097812 */ /* 0x000fe400078ec0ff */
[----:B------:R-:W-:Y:S02]  /*3560*/  ISETP.NE.AND P2, PT, R7, RZ, PT ;  /* 0x000000ff0700720c */ /* 0x000fe40003f45270 */
[----:B------:R-:W-:Y:S02]  /*3570*/  LOP3.LUT R16, R9, 0x800000, RZ, 0xfc, !PT ;  /* 0x0080000009107812 */ /* 0x000fe400078efcff */
[----:B------:R-:W-:-:S02]  /*3580*/  ISETP.NE.AND P1, PT, R7, RZ, PT ;  /* 0x000000ff0700720c */ /* 0x000fc40003f25270 */
[----:B------:R-:W-:Y:S02]  /*3590*/  IADD3 R7, PT, PT, -R7, RZ, RZ ;  /* 0x000000ff07077210 */ /* 0x000fe40007ffe1ff */
[----:B------:R-:W-:Y:S02]  /*35a0*/  SHF.L.U32 R13, R16, R13, RZ ;  /* 0x0000000d100d7219 */ /* 0x000fe400000006ff */
[----:B------:R-:W-:Y:S02]  /*35b0*/  FSETP.NEU.FTZ.AND P0, PT, R12, R17, PT ;  /* 0x000000110c00720b */ /* 0x000fe40003f1d000 */
[----:B------:R-:W-:Y:S02]  /*35c0*/  SEL R7, R7, RZ, P2 ;  /* 0x000000ff07077207 */ /* 0x000fe40001000000 */
[----:B------:R-:W-:Y:S02]  /*35d0*/  ISETP.NE.AND P1, PT, R13, RZ, P1 ;  /* 0x000000ff0d00720c */ /* 0x000fe40000f25270 */
[----:B------:R-:W-:-:S02]  /*35e0*/  SHF.R.U32.HI R16, RZ, R7, R16 ;  /* 0x00000007ff107219 */ /* 0x000fc40000011610 */
[----:B------:R-:W-:Y:S02]  /*35f0*/  PLOP3.LUT P0, PT, P0, P1, PT, 0xf8, 0x8f ;  /* 0x00000000008f781c */ /* 0x000fe40000703f70 */
[----:B------:R-:W-:Y:S02]  /*3600*/  SHF.R.U32.HI R9, RZ, 0x1, R16 ;  /* 0x00000001ff097819 */ /* 0x000fe40000011610 */
[----:B------:R-:W-:-:S04]  /*3610*/  SEL R12, RZ, 0x1, !P0 ;  /* 0x00000001ff0c7807 */ /* 0x000fc80004000000 */
[----:B------:R-:W-:-:S04]  /*3620*/  LOP3.LUT R7, R12, 0x1, R9, 0xf8, !PT ;  /* 0x000000010c077812 */ /* 0x000fc800078ef809 */
[----:B------:R-:W-:-:S04]  /*3630*/  LOP3.LUT R16, R7, R16, RZ, 0xc0, !PT ;  /* 0x0000001007107212 */ /* 0x000fc800078ec0ff */
[----:B------:R-:W-:-:S04]  /*3640*/  IADD3 R9, PT, PT, R9, R16, RZ ;  /* 0x0000001009097210 */ /* 0x000fc80007ffe0ff */
[----:B------:R-:W-:Y:S01]  /*3650*/  LOP3.LUT R0, R9, R0, RZ, 0xfc, !PT ;  /* 0x0000000009007212 */ /* 0x000fe200078efcff */
[----:B------:R-:W-:Y:S06]  /*3660*/  BRA `(.L_x_82) ;  /* 0x0000000000107947 */ /* 0x000fec0003800000 */
.L_x_81:
[----:B------:R-:W-:-:S04]  /*3670*/  LOP3.LUT R0, R0, 0x80000000, RZ, 0xc0, !PT ;  /* 0x8000000000007812 */ /* 0x000fc800078ec0ff */
[----:B------:R-:W-:Y:S01]  /*3680*/  LOP3.LUT R0, R0, 0x7f800000, RZ, 0xfc, !PT ;  /* 0x7f80000000007812 */ /* 0x000fe200078efcff */
[----:B------:R-:W-:Y:S06]  /*3690*/  BRA `(.L_x_82) ;  /* 0x0000000000047947 */ /* 0x000fec0003800000 */
.L_x_80:
[----:B------:R-:W-:-:S07]  /*36a0*/  LEA R0, R9, R0, 0x17 ;  /* 0x0000000009007211 */ /* 0x000fce00078eb8ff */
.L_x_82:
[----:B------:R-:W-:Y:S05]  /*36b0*/  BSYNC.RECONVERGENT B2 ;  /* 0x0000000000027941 */ /* 0x000fea0003800200 */
.L_x_79:
[----:B------:R-:W-:Y:S05]  /*36c0*/  BRA `(.L_x_83) ;  /* 0x0000000000207947 */ /* 0x000fea0003800000 */
.L_x_78:
[----:B------:R-:W-:-:S04]  /*36d0*/  LOP3.LUT R0, R17, 0x80000000, R0, 0x48, !PT ;  /* 0x8000000011007812 */ /* 0x000fc800078e4800 */
[----:B------:R-:W-:Y:S01]  /*36e0*/  LOP3.LUT R0, R0, 0x7f800000, RZ, 0xfc, !PT ;  /* 0x7f80000000007812 */ /* 0x000fe200078efcff */
[----:B------:R-:W-:Y:S06]  /*36f0*/  BRA `(.L_x_83) ;  /* 0x0000000000147947 */ /* 0x000fec0003800000 */
.L_x_77:
[----:B------:R-:W-:Y:S01]  /*3700*/  LOP3.LUT R0, R17, 0x80000000, R0, 0x48, !PT ;  /* 0x8000000011007812 */ /* 0x000fe200078e4800 */
[----:B------:R-:W-:Y:S06]  /*3710*/  BRA `(.L_x_83) ;  /* 0x00000000000c7947 */ /* 0x000fec0003800000 */
.L_x_76:
[----:B------:R-:W0:Y:S01]  /*3720*/  MUFU.RSQ R0, -QNAN ;  /* 0xffc0000000007908 */ /* 0x000e220000001400 */
[----:B------:R-:W-:Y:S05]  /*3730*/  BRA `(.L_x_83) ;  /* 0x0000000000047947 */ /* 0x000fea0003800000 */
.L_x_75:
[----:B------:R-:W-:-:S07]  /*3740*/  FADD.FTZ R0, R0, R3 ;  /* 0x0000000300007221 */ /* 0x000fce0000010000 */
.L_x_83:
[----:B------:R-:W-:Y:S05]  /*3750*/  BSYNC.RECONVERGENT B1 ;  /* 0x0000000000017941 */ /* 0x000fea0003800200 */
.L_x_73:
[----:B------:R-:W-:Y:S01]  /*3760*/  HFMA2 R13, -RZ, RZ, 0, 0 ;  /* 0x00000000ff0d7431 */ /* 0x000fe200000001ff */
[----:B------:R-:W-:-:S04]  /*3770*/  MOV R12, R2 ;  /* 0x00000002000c7202 */ /* 0x000fc80000000f00 */
[----:B0-----:R-:W-:Y:S05]  /*3780*/  RET.REL.NODEC R12 `(_Z21inverse_matrix_kernelPfS_i) ;  /* 0xffffffc80c1c7950 */ /* 0x001fea0003c3ffff */
.L_x_84:
[----:B------:R-:W-:-:S00]  /*3790*/  BRA `(.L_x_84) ;  /* 0xfffffffc00fc7947 */ /* 0x000fc0000383ffff */
[----:B------:R-:W-:-:S00]  /*37a0*/  NOP ;  /* 0x0000000000007918 */ /* 0x000fc00000000000 */
        /* <DEDUP_REMOVED lines=13> */
.L_x_85:


//--------------------- .nv.shared.reserved.0     --------------------------
	.section	.nv.shared.reserved.0,"aw",@nobits
	.weak		__nv_reservedSMEM_offset_0_alias
	.size		__nv_reservedSMEM_offset_0_alias, 0, 64
	.other		__nv_reservedSMEM_offset_0_alias,@"STO_CUDA_RESERVED_SHARED STV_DEFAULT"
__nv_reservedSMEM_offset_0_alias:
	.zero		0
	.zero		64


//--------------------- .nv.constant0._Z21inverse_matrix_kernelPfS_i --------------------------
	.section	.nv.constant0._Z21inverse_matrix_kernelPfS_i,"a",@progbits
	.sectionflags	@""
	.align	4
.nv.constant0._Z21inverse_matrix_kernelPfS_i:
	.zero		916


//--------------------- SYMBOLS --------------------------

	.type		.nv.reservedSmem.offset0,@object
	.size		.nv.reservedSmem.offset0,0x4
